	.target	sm_103a

	.elftype	@"ET_EXEC"


//--------------------- .note.nv.tkinfo           --------------------------
	.section	.note.nv.tkinfo,"",@"SHT_NOTE"
	.sectionflags	@"SHF_NOTE_NV_TKINFO"
	.tkinfo
        /*0018*/ 	.word	0x00000002
        /*0030*/ 	.string	""
        /*0030*/ 	.string	"ptxas"
        /*0030*/ 	.string	"Cuda compilation tools, release 13.0, V13.0.88"
        /*0030*/ 	.string	"Build cuda_13.0.r13.0/compiler.36424714_0"
        /*0030*/ 	.string	"-arch sm_103a -m 64 "



//--------------------- .note.nv.cuinfo           --------------------------
	.section	.note.nv.cuinfo,"",@"SHT_NOTE"
	.sectionflags	@"SHF_NOTE_NV_CUINFO"
        /*0018*/ 	.short	0x0002
        /*001a*/ 	.short	0x0067
        /*001c*/ 	.short	0x0082
	.zero		2


//--------------------- .nv.info                  --------------------------
	.section	.nv.info,"",@"SHT_CUDA_INFO"
	.align	4


	//----- nvinfo : EIATTR_REGCOUNT
	.align		4
        /*0000*/ 	.byte	0x04, 0x2f
        /*0002*/ 	.short	(.L_12 - .L_11)
	.align		4
.L_11:
        /*0004*/ 	.word	index@(_ZN7cutlass13device_kernelIN5flash11enable_sm90INS1_16FlashAttnFwdSm90INS1_25CollectiveMainloopFwdSm90ILi2EN4cute5tupleIJNS5_1CILi1EEES8_S8_EEENS6_IJNS7_ILi128EEENS7_ILi160EEENS7_ILi192EEEEEELi128ENS_12float_e4m3_tEfNS_4arch4Sm90ELb1ELb0ELb1ELb1ELb0ELb1ELb0ELb1ELb1ELb1ELb0ELb0EEENS1_21CollectiveEpilogueFwdINS6_IJSA_SA_SB_EEES9_NS_10bfloat16_tESG_Li256ELb1ELb1ELb0ELb1EEENS1_36VarlenDynamicPersistentTileSchedulerILi128ELi160ELi256ELi128ELb0ELb1ELb1ELb1ELb1ELb1EEEEEEEEEvNT_6ParamsE)
        /*0008*/ 	.word	0x00000004


	//----- nvinfo : EIATTR_FRAME_SIZE
	.align		4
.L_12:
        /*000c*/ 	.byte	0x04, 0x11
        /*000e*/ 	.short	(.L_14 - .L_13)
	.align		4
.L_13:
        /*0010*/ 	.word	index@(_ZN7cutlass13device_kernelIN5flash11enable_sm90INS1_16FlashAttnFwdSm90INS1_25CollectiveMainloopFwdSm90ILi2EN4cute5tupleIJNS5_1CILi1EEES8_S8_EEENS6_IJNS7_ILi128EEENS7_ILi160EEENS7_ILi192EEEEEELi128ENS_12float_e4m3_tEfNS_4arch4Sm90ELb1ELb0ELb1ELb1ELb0ELb1ELb0ELb1ELb1ELb1ELb0ELb0EEENS1_21CollectiveEpilogueFwdINS6_IJSA_SA_SB_EEES9_NS_10bfloat16_tESG_Li256ELb1ELb1ELb0ELb1EEENS1_36VarlenDynamicPersistentTileSchedulerILi128ELi160ELi256ELi128ELb0ELb1ELb1ELb1ELb1ELb1EEEEEEEEEvNT_6ParamsE)
        /*0014*/ 	.word	0x00000000


	//----- nvinfo : EIATTR_REGCOUNT
	.align		4
.L_14:
        /*0018*/ 	.byte	0x04, 0x2f
        /*001a*/ 	.short	(.L_16 - .L_15)
	.align		4
.L_15:
        /*001c*/ 	.word	index@(_ZN7cutlass13device_kernelIN5flash11enable_sm90INS1_16FlashAttnFwdSm90INS1_25CollectiveMainloopFwdSm90ILi2EN4cute5tupleIJNS5_1CILi1EEES8_S8_EEENS6_IJNS7_ILi128EEENS7_ILi160EEENS7_ILi192EEEEEELi128ENS_12float_e4m3_tEfNS_4arch4Sm90ELb1ELb0ELb1ELb1ELb0ELb0ELb0ELb1ELb1ELb1ELb0ELb0EEENS1_21CollectiveEpilogueFwdINS6_IJSA_SA_SB_EEES9_NS_10bfloat16_tESG_Li256ELb1ELb1ELb0ELb1EEENS1_36VarlenDynamicPersistentTileSchedulerILi128ELi160ELi256ELi128ELb0ELb1ELb1ELb1ELb1ELb1EEEEEEEEEvNT_6ParamsE)
        /*0020*/ 	.word	0x00000004


	//----- nvinfo : EIATTR_FRAME_SIZE
	.align		4
.L_16:
        /*0024*/ 	.byte	0x04, 0x11
        /*0026*/ 	.short	(.L_18 - .L_17)
	.align		4
.L_17:
        /*0028*/ 	.word	index@(_ZN7cutlass13device_kernelIN5flash11enable_sm90INS1_16FlashAttnFwdSm90INS1_25CollectiveMainloopFwdSm90ILi2EN4cute5tupleIJNS5_1CILi1EEES8_S8_EEENS6_IJNS7_ILi128EEENS7_ILi160EEENS7_ILi192EEEEEELi128ENS_12float_e4m3_tEfNS_4arch4Sm90ELb1ELb0ELb1ELb1ELb0ELb0ELb0ELb1ELb1ELb1ELb0ELb0EEENS1_21CollectiveEpilogueFwdINS6_IJSA_SA_SB_EEES9_NS_10bfloat16_tESG_Li256ELb1ELb1ELb0ELb1EEENS1_36VarlenDynamicPersistentTileSchedulerILi128ELi160ELi256ELi128ELb0ELb1ELb1ELb1ELb1ELb1EEEEEEEEEvNT_6ParamsE)
        /*002c*/ 	.word	0x00000000


	//----- nvinfo : EIATTR_REGCOUNT
	.align		4
.L_18:
        /*0030*/ 	.byte	0x04, 0x2f
        /*0032*/ 	.short	(.L_20 - .L_19)
	.align		4
.L_19:
        /*0034*/ 	.word	index@(_ZN7cutlass13device_kernelIN5flash11enable_sm90INS1_16FlashAttnFwdSm90INS1_25CollectiveMainloopFwdSm90ILi2EN4cute5tupleIJNS5_1CILi1EEES8_S8_EEENS6_IJNS7_ILi128EEENS7_ILi160EEENS7_ILi192EEEEEELi128ENS_12float_e4m3_tEfNS_4arch4Sm90ELb1ELb0ELb1ELb0ELb0ELb0ELb0ELb1ELb1ELb1ELb0ELb0EEENS1_21CollectiveEpilogueFwdINS6_IJSA_SA_SB_EEES9_NS_10bfloat16_tESG_Li256ELb0ELb1ELb0ELb1EEENS1_30DynamicPersistentTileSchedulerILi256ELi128ELb0ELb1ELb1EEEEEEEEEvNT_6ParamsE)
        /*0038*/ 	.word	0x00000004


	//----- nvinfo : EIATTR_FRAME_SIZE
	.align		4
.L_20:
        /*003c*/ 	.byte	0x04, 0x11
        /*003e*/ 	.short	(.L_22 - .L_21)
	.align		4
.L_21:
        /*0040*/ 	.word	index@(_ZN7cutlass13device_kernelIN5flash11enable_sm90INS1_16FlashAttnFwdSm90INS1_25CollectiveMainloopFwdSm90ILi2EN4cute5tupleIJNS5_1CILi1EEES8_S8_EEENS6_IJNS7_ILi128EEENS7_ILi160EEENS7_ILi192EEEEEELi128ENS_12float_e4m3_tEfNS_4arch4Sm90ELb1ELb0ELb1ELb0ELb0ELb0ELb0ELb1ELb1ELb1ELb0ELb0EEENS1_21CollectiveEpilogueFwdINS6_IJSA_SA_SB_EEES9_NS_10bfloat16_tESG_Li256ELb0ELb1ELb0ELb1EEENS1_30DynamicPersistentTileSchedulerILi256ELi128ELb0ELb1ELb1EEEEEEEEEvNT_6ParamsE)
        /*0044*/ 	.word	0x00000000


	//----- nvinfo : EIATTR_REGCOUNT
	.align		4
.L_22:
        /*0048*/ 	.byte	0x04, 0x2f
        /*004a*/ 	.short	(.L_24 - .L_23)
	.align		4
.L_23:
        /*004c*/ 	.word	index@(_ZN7cutlass13device_kernelIN5flash11enable_sm90INS1_16FlashAttnFwdSm90INS1_25CollectiveMainloopFwdSm90ILi2EN4cute5tupleIJNS5_1CILi1EEES8_S8_EEENS6_IJNS7_ILi128EEESA_NS7_ILi192EEEEEELi128ENS_12float_e4m3_tEfNS_4arch4Sm90ELb0ELb1ELb1ELb1ELb0ELb1ELb0ELb1ELb1ELb1ELb0ELb0EEENS1_21CollectiveEpilogueFwdINS6_IJSA_SA_SA_EEES9_NS_10bfloat16_tESF_Li256ELb1ELb1ELb0ELb1EEENS1_36VarlenDynamicPersistentTileSchedulerILi128ELi128ELi256ELi128ELb0ELb1ELb1ELb1ELb0ELb1EEEEEEEEEvNT_6ParamsE)
        /*0050*/ 	.word	0x00000004


	//----- nvinfo : EIATTR_FRAME_SIZE
	.align		4
.L_24:
        /*0054*/ 	.byte	0x04, 0x11
        /*0056*/ 	.short	(.L_26 - .L_25)
	.align		4
.L_25:
        /*0058*/ 	.word	index@(_ZN7cutlass13device_kernelIN5flash11enable_sm90INS1_16FlashAttnFwdSm90INS1_25CollectiveMainloopFwdSm90ILi2EN4cute5tupleIJNS5_1CILi1EEES8_S8_EEENS6_IJNS7_ILi128EEESA_NS7_ILi192EEEEEELi128ENS_12float_e4m3_tEfNS_4arch4Sm90ELb0ELb1ELb1ELb1ELb0ELb1ELb0ELb1ELb1ELb1ELb0ELb0EEENS1_21CollectiveEpilogueFwdINS6_IJSA_SA_SA_EEES9_NS_10bfloat16_tESF_Li256ELb1ELb1ELb0ELb1EEENS1_36VarlenDynamicPersistentTileSchedulerILi128ELi128ELi256ELi128ELb0ELb1ELb1ELb1ELb0ELb1EEEEEEEEEvNT_6ParamsE)
        /*005c*/ 	.word	0x00000000


	//----- nvinfo : EIATTR_REGCOUNT
	.align		4
.L_26:
        /*0060*/ 	.byte	0x04, 0x2f
        /*0062*/ 	.short	(.L_28 - .L_27)
	.align		4
.L_27:
        /*0064*/ 	.word	index@(_ZN7cutlass13device_kernelIN5flash11enable_sm90INS1_16FlashAttnFwdSm90INS1_25CollectiveMainloopFwdSm90ILi2EN4cute5tupleIJNS5_1CILi1EEES8_S8_EEENS6_IJNS7_ILi128EEESA_NS7_ILi192EEEEEELi128ENS_12float_e4m3_tEfNS_4arch4Sm90ELb0ELb1ELb1ELb1ELb0ELb0ELb0ELb1ELb1ELb1ELb0ELb0EEENS1_21CollectiveEpilogueFwdINS6_IJSA_SA_SA_EEES9_NS_10bfloat16_tESF_Li256ELb1ELb1ELb0ELb1EEENS1_36VarlenDynamicPersistentTileSchedulerILi128ELi128ELi256ELi128ELb0ELb1ELb1ELb1ELb0ELb1EEEEEEEEEvNT_6ParamsE)
        /*0068*/ 	.word	0x00000004


	//----- nvinfo : EIATTR_FRAME_SIZE
	.align		4
.L_28:
        /*006c*/ 	.byte	0x04, 0x11
        /*006e*/ 	.short	(.L_30 - .L_29)
	.align		4
.L_29:
        /*0070*/ 	.word	index@(_ZN7cutlass13device_kernelIN5flash11enable_sm90INS1_16FlashAttnFwdSm90INS1_25CollectiveMainloopFwdSm90ILi2EN4cute5tupleIJNS5_1CILi1EEES8_S8_EEENS6_IJNS7_ILi128EEESA_NS7_ILi192EEEEEELi128ENS_12float_e4m3_tEfNS_4arch4Sm90ELb0ELb1ELb1ELb1ELb0ELb0ELb0ELb1ELb1ELb1ELb0ELb0EEENS1_21CollectiveEpilogueFwdINS6_IJSA_SA_SA_EEES9_NS_10bfloat16_tESF_Li256ELb1ELb1ELb0ELb1EEENS1_36VarlenDynamicPersistentTileSchedulerILi128ELi128ELi256ELi128ELb0ELb1ELb1ELb1ELb0ELb1EEEEEEEEEvNT_6ParamsE)
        /*0074*/ 	.word	0x00000000


	//----- nvinfo : EIATTR_REGCOUNT
	.align		4
.L_30:
        /*0078*/ 	.byte	0x04, 0x2f
        /*007a*/ 	.short	(.L_32 - .L_31)
	.align		4
.L_31:
        /*007c*/ 	.word	index@(_ZN7cutlass13device_kernelIN5flash11enable_sm90INS1_16FlashAttnFwdSm90INS1_25CollectiveMainloopFwdSm90ILi2EN4cute5tupleIJNS5_1CILi1EEES8_S8_EEENS6_IJNS7_ILi128EEESA_NS7_ILi192EEEEEELi128ENS_12float_e4m3_tEfNS_4arch4Sm90ELb0ELb1ELb1ELb0ELb0ELb0ELb0ELb1ELb1ELb1ELb0ELb0EEENS1_21CollectiveEpilogueFwdINS6_IJSA_SA_SA_EEES9_NS_10bfloat16_tESF_Li256ELb0ELb1ELb0ELb1EEENS1_30DynamicPersistentTileSchedulerILi256ELi128ELb0ELb1ELb1EEEEEEEEEvNT_6ParamsE)
        /*0080*/ 	.word	0x00000004


	//----- nvinfo : EIATTR_FRAME_SIZE
	.align		4
.L_32:
        /*0084*/ 	.byte	0x04, 0x11
        /*0086*/ 	.short	(.L_34 - .L_33)
	.align		4
.L_33:
        /*0088*/ 	.word	index@(_ZN7cutlass13device_kernelIN5flash11enable_sm90INS1_16FlashAttnFwdSm90INS1_25CollectiveMainloopFwdSm90ILi2EN4cute5tupleIJNS5_1CILi1EEES8_S8_EEENS6_IJNS7_ILi128EEESA_NS7_ILi192EEEEEELi128ENS_12float_e4m3_tEfNS_4arch4Sm90ELb0ELb1ELb1ELb0ELb0ELb0ELb0ELb1ELb1ELb1ELb0ELb0EEENS1_21CollectiveEpilogueFwdINS6_IJSA_SA_SA_EEES9_NS_10bfloat16_tESF_Li256ELb0ELb1ELb0ELb1EEENS1_30DynamicPersistentTileSchedulerILi256ELi128ELb0ELb1ELb1EEEEEEEEEvNT_6ParamsE)
        /*008c*/ 	.word	0x00000000


	//----- nvinfo : EIATTR_REGCOUNT
	.align		4
.L_34:
        /*0090*/ 	.byte	0x04, 0x2f
        /*0092*/ 	.short	(.L_36 - .L_35)
	.align		4
.L_35:
        /*0094*/ 	.word	index@(_ZN7cutlass13device_kernelIN5flash11enable_sm90INS1_16FlashAttnFwdSm90INS1_25CollectiveMainloopFwdSm90ILi2EN4cute5tupleIJNS5_1CILi1EEES8_S8_EEENS6_IJNS7_ILi128EEENS7_ILi160EEENS7_ILi192EEEEEELi128ENS_12float_e4m3_tEfNS_4arch4Sm90ELb0ELb0ELb1ELb1ELb0ELb1ELb0ELb1ELb1ELb1ELb0ELb0EEENS1_21CollectiveEpilogueFwdINS6_IJSA_SA_SB_EEES9_NS_10bfloat16_tESG_Li256ELb1ELb1ELb0ELb1EEENS1_36VarlenDynamicPersistentTileSchedulerILi128ELi160ELi256ELi128ELb0ELb1ELb1ELb0ELb1ELb1EEEEEEEEEvNT_6ParamsE)
        /*0098*/ 	.word	0x00000004


	//----- nvinfo : EIATTR_FRAME_SIZE
	.align		4
.L_36:
        /*009c*/ 	.byte	0x04, 0x11
        /*009e*/ 	.short	(.L_38 - .L_37)
	.align		4
.L_37:
        /*00a0*/ 	.word	index@(_ZN7cutlass13device_kernelIN5flash11enable_sm90INS1_16FlashAttnFwdSm90INS1_25CollectiveMainloopFwdSm90ILi2EN4cute5tupleIJNS5_1CILi1EEES8_S8_EEENS6_IJNS7_ILi128EEENS7_ILi160EEENS7_ILi192EEEEEELi128ENS_12float_e4m3_tEfNS_4arch4Sm90ELb0ELb0ELb1ELb1ELb0ELb1ELb0ELb1ELb1ELb1ELb0ELb0EEENS1_21CollectiveEpilogueFwdINS6_IJSA_SA_SB_EEES9_NS_10bfloat16_tESG_Li256ELb1ELb1ELb0ELb1EEENS1_36VarlenDynamicPersistentTileSchedulerILi128ELi160ELi256ELi128ELb0ELb1ELb1ELb0ELb1ELb1EEEEEEEEEvNT_6ParamsE)
        /*00a4*/ 	.word	0x00000000


	//----- nvinfo : EIATTR_REGCOUNT
	.align		4
.L_38:
        /*00a8*/ 	.byte	0x04, 0x2f
        /*00aa*/ 	.short	(.L_40 - .L_39)
	.align		4
.L_39:
        /*00ac*/ 	.word	index@(_ZN7cutlass13device_kernelIN5flash11enable_sm90INS1_16FlashAttnFwdSm90INS1_25CollectiveMainloopFwdSm90ILi2EN4cute5tupleIJNS5_1CILi1EEES8_S8_EEENS6_IJNS7_ILi128EEENS7_ILi160EEENS7_ILi192EEEEEELi128ENS_12float_e4m3_tEfNS_4arch4Sm90ELb0ELb0ELb1ELb1ELb0ELb0ELb0ELb1ELb1ELb1ELb0ELb0EEENS1_21CollectiveEpilogueFwdINS6_IJSA_SA_SB_EEES9_NS_10bfloat16_tESG_Li256ELb1ELb1ELb0ELb1EEENS1_36VarlenDynamicPersistentTileSchedulerILi128ELi160ELi256ELi128ELb0ELb1ELb1ELb0ELb1ELb1EEEEEEEEEvNT_6ParamsE)
        /*00b0*/ 	.word	0x00000004


	//----- nvinfo : EIATTR_FRAME_SIZE
	.align		4
.L_40:
        /*00b4*/ 	.byte	0x04, 0x11
        /*00b6*/ 	.short	(.L_42 - .L_41)
	.align		4
.L_41:
        /*00b8*/ 	.word	index@(_ZN7cutlass13device_kernelIN5flash11enable_sm90INS1_16FlashAttnFwdSm90INS1_25CollectiveMainloopFwdSm90ILi2EN4cute5tupleIJNS5_1CILi1EEES8_S8_EEENS6_IJNS7_ILi128EEENS7_ILi160EEENS7_ILi192EEEEEELi128ENS_12float_e4m3_tEfNS_4arch4Sm90ELb0ELb0ELb1ELb1ELb0ELb0ELb0ELb1ELb1ELb1ELb0ELb0EEENS1_21CollectiveEpilogueFwdINS6_IJSA_SA_SB_EEES9_NS_10bfloat16_tESG_Li256ELb1ELb1ELb0ELb1EEENS1_36VarlenDynamicPersistentTileSchedulerILi128ELi160ELi256ELi128ELb0ELb1ELb1ELb0ELb1ELb1EEEEEEEEEvNT_6ParamsE)
        /*00bc*/ 	.word	0x00000000


	//----- nvinfo : EIATTR_REGCOUNT
	.align		4
.L_42:
        /*00c0*/ 	.byte	0x04, 0x2f
        /*00c2*/ 	.short	(.L_44 - .L_43)
	.align		4
.L_43:
        /*00c4*/ 	.word	index@(_ZN7cutlass13device_kernelIN5flash11enable_sm90INS1_16FlashAttnFwdSm90INS1_25CollectiveMainloopFwdSm90ILi2EN4cute5tupleIJNS5_1CILi2EEENS7_ILi1EEES9_EEENS6_IJNS7_ILi128EEENS7_ILi160EEENS7_ILi192EEEEEELi128ENS_12float_e4m3_tEfNS_4arch4Sm90ELb0ELb0ELb1ELb0ELb0ELb0ELb0ELb1ELb1ELb1ELb0ELb0EEENS1_21CollectiveEpilogueFwdINS6_IJSB_SB_SC_EEESA_NS_10bfloat16_tESH_Li256ELb0ELb1ELb0ELb1EEENS1_29StaticPersistentTileSchedulerILb0EEEEEEEEEvNT_6ParamsE)
        /*00c8*/ 	.word	0x00000004


	//----- nvinfo : EIATTR_FRAME_SIZE
	.align		4
.L_44:
        /*00cc*/ 	.byte	0x04, 0x11
        /*00ce*/ 	.short	(.L_46 - .L_45)
	.align		4
.L_45:
        /*00d0*/ 	.word	index@(_ZN7cutlass13device_kernelIN5flash11enable_sm90INS1_16FlashAttnFwdSm90INS1_25CollectiveMainloopFwdSm90ILi2EN4cute5tupleIJNS5_1CILi2EEENS7_ILi1EEES9_EEENS6_IJNS7_ILi128EEENS7_ILi160EEENS7_ILi192EEEEEELi128ENS_12float_e4m3_tEfNS_4arch4Sm90ELb0ELb0ELb1ELb0ELb0ELb0ELb0ELb1ELb1ELb1ELb0ELb0EEENS1_21CollectiveEpilogueFwdINS6_IJSB_SB_SC_EEESA_NS_10bfloat16_tESH_Li256ELb0ELb1ELb0ELb1EEENS1_29StaticPersistentTileSchedulerILb0EEEEEEEEEvNT_6ParamsE)
        /*00d4*/ 	.word	0x00000000


	//----- nvinfo : EIATTR_REGCOUNT
	.align		4
.L_46:
        /*00d8*/ 	.byte	0x04, 0x2f
        /*00da*/ 	.short	(.L_48 - .L_47)
	.align		4
.L_47:
        /*00dc*/ 	.word	index@(_ZN7cutlass13device_kernelIN5flash11enable_sm90INS1_16FlashAttnFwdSm90INS1_25CollectiveMainloopFwdSm90ILi2EN4cute5tupleIJNS5_1CILi1EEES8_S8_EEENS6_IJNS7_ILi128EEENS7_ILi160EEENS7_ILi192EEEEEELi128ENS_12float_e4m3_tEfNS_4arch4Sm90ELb0ELb0ELb1ELb0ELb0ELb0ELb0ELb1ELb1ELb1ELb0ELb0EEENS1_21CollectiveEpilogueFwdINS6_IJSA_SA_SB_EEES9_NS_10bfloat16_tESG_Li256ELb0ELb1ELb0ELb1EEENS1_29StaticPersistentTileSchedulerILb0EEEEEEEEEvNT_6ParamsE)
        /*00e0*/ 	.word	0x00000004


	//----- nvinfo : EIATTR_FRAME_SIZE
	.align		4
.L_48:
        /*00e4*/ 	.byte	0x04, 0x11
        /*00e6*/ 	.short	(.L_50 - .L_49)
	.align		4
.L_49:
        /*00e8*/ 	.word	index@(_ZN7cutlass13device_kernelIN5flash11enable_sm90INS1_16FlashAttnFwdSm90INS1_25CollectiveMainloopFwdSm90ILi2EN4cute5tupleIJNS5_1CILi1EEES8_S8_EEENS6_IJNS7_ILi128EEENS7_ILi160EEENS7_ILi192EEEEEELi128ENS_12float_e4m3_tEfNS_4arch4Sm90ELb0ELb0ELb1ELb0ELb0ELb0ELb0ELb1ELb1ELb1ELb0ELb0EEENS1_21CollectiveEpilogueFwdINS6_IJSA_SA_SB_EEES9_NS_10bfloat16_tESG_Li256ELb0ELb1ELb0ELb1EEENS1_29StaticPersistentTileSchedulerILb0EEEEEEEEEvNT_6ParamsE)
        /*00ec*/ 	.word	0x00000000


	//----- nvinfo : EIATTR_MIN_STACK_SIZE
	.align		4
.L_50:
        /*00f0*/ 	.byte	0x04, 0x12
        /*00f2*/ 	.short	(.L_52 - .L_51)
	.align		4
.L_51:
        /*00f4*/ 	.word	index@(_ZN7cutlass13device_kernelIN5flash11enable_sm90INS1_16FlashAttnFwdSm90INS1_25CollectiveMainloopFwdSm90ILi2EN4cute5tupleIJNS5_1CILi1EEES8_S8_EEENS6_IJNS7_ILi128EEENS7_ILi160EEENS7_ILi192EEEEEELi128ENS_12float_e4m3_tEfNS_4arch4Sm90ELb0ELb0ELb1ELb0ELb0ELb0ELb0ELb1ELb1ELb1ELb0ELb0EEENS1_21CollectiveEpilogueFwdINS6_IJSA_SA_SB_EEES9_NS_10bfloat16_tESG_Li256ELb0ELb1ELb0ELb1EEENS1_29StaticPersistentTileSchedulerILb0EEEEEEEEEvNT_6ParamsE)
        /*00f8*/ 	.word	0x00000000


	//----- nvinfo : EIATTR_MIN_STACK_SIZE
	.align		4
.L_52:
        /*00fc*/ 	.byte	0x04, 0x12
        /*00fe*/ 	.short	(.L_54 - .L_53)
	.align		4
.L_53:
        /*0100*/ 	.word	index@(_ZN7cutlass13device_kernelIN5flash11enable_sm90INS1_16FlashAttnFwdSm90INS1_25CollectiveMainloopFwdSm90ILi2EN4cute5tupleIJNS5_1CILi2EEENS7_ILi1EEES9_EEENS6_IJNS7_ILi128EEENS7_ILi160EEENS7_ILi192EEEEEELi128ENS_12float_e4m3_tEfNS_4arch4Sm90ELb0ELb0ELb1ELb0ELb0ELb0ELb0ELb1ELb1ELb1ELb0ELb0EEENS1_21CollectiveEpilogueFwdINS6_IJSB_SB_SC_EEESA_NS_10bfloat16_tESH_Li256ELb0ELb1ELb0ELb1EEENS1_29StaticPersistentTileSchedulerILb0EEEEEEEEEvNT_6ParamsE)
        /*0104*/ 	.word	0x00000000


	//----- nvinfo : EIATTR_MIN_STACK_SIZE
	.align		4
.L_54:
        /*0108*/ 	.byte	0x04, 0x12
        /*010a*/ 	.short	(.L_56 - .L_55)
	.align		4
.L_55:
        /*010c*/ 	.word	index@(_ZN7cutlass13device_kernelIN5flash11enable_sm90INS1_16FlashAttnFwdSm90INS1_25CollectiveMainloopFwdSm90ILi2EN4cute5tupleIJNS5_1CILi1EEES8_S8_EEENS6_IJNS7_ILi128EEENS7_ILi160EEENS7_ILi192EEEEEELi128ENS_12float_e4m3_tEfNS_4arch4Sm90ELb0ELb0ELb1ELb1ELb0ELb0ELb0ELb1ELb1ELb1ELb0ELb0EEENS1_21CollectiveEpilogueFwdINS6_IJSA_SA_SB_EEES9_NS_10bfloat16_tESG_Li256ELb1ELb1ELb0ELb1EEENS1_36VarlenDynamicPersistentTileSchedulerILi128ELi160ELi256ELi128ELb0ELb1ELb1ELb0ELb1ELb1EEEEEEEEEvNT_6ParamsE)
        /*0110*/ 	.word	0x00000000


	//----- nvinfo : EIATTR_MIN_STACK_SIZE
	.align		4
.L_56:
        /*0114*/ 	.byte	0x04, 0x12
        /*0116*/ 	.short	(.L_58 - .L_57)
	.align		4
.L_57:
        /*0118*/ 	.word	index@(_ZN7cutlass13device_kernelIN5flash11enable_sm90INS1_16FlashAttnFwdSm90INS1_25CollectiveMainloopFwdSm90ILi2EN4cute5tupleIJNS5_1CILi1EEES8_S8_EEENS6_IJNS7_ILi128EEENS7_ILi160EEENS7_ILi192EEEEEELi128ENS_12float_e4m3_tEfNS_4arch4Sm90ELb0ELb0ELb1ELb1ELb0ELb1ELb0ELb1ELb1ELb1ELb0ELb0EEENS1_21CollectiveEpilogueFwdINS6_IJSA_SA_SB_EEES9_NS_10bfloat16_tESG_Li256ELb1ELb1ELb0ELb1EEENS1_36VarlenDynamicPersistentTileSchedulerILi128ELi160ELi256ELi128ELb0ELb1ELb1ELb0ELb1ELb1EEEEEEEEEvNT_6ParamsE)
        /*011c*/ 	.word	0x00000000


	//----- nvinfo : EIATTR_MIN_STACK_SIZE
	.align		4
.L_58:
        /*0120*/ 	.byte	0x04, 0x12
        /*0122*/ 	.short	(.L_60 - .L_59)
	.align		4
.L_59:
        /*0124*/ 	.word	index@(_ZN7cutlass13device_kernelIN5flash11enable_sm90INS1_16FlashAttnFwdSm90INS1_25CollectiveMainloopFwdSm90ILi2EN4cute5tupleIJNS5_1CILi1EEES8_S8_EEENS6_IJNS7_ILi128EEESA_NS7_ILi192EEEEEELi128ENS_12float_e4m3_tEfNS_4arch4Sm90ELb0ELb1ELb1ELb0ELb0ELb0ELb0ELb1ELb1ELb1ELb0ELb0EEENS1_21CollectiveEpilogueFwdINS6_IJSA_SA_SA_EEES9_NS_10bfloat16_tESF_Li256ELb0ELb1ELb0ELb1EEENS1_30DynamicPersistentTileSchedulerILi256ELi128ELb0ELb1ELb1EEEEEEEEEvNT_6ParamsE)
        /*0128*/ 	.word	0x00000000


	//----- nvinfo : EIATTR_MIN_STACK_SIZE
	.align		4
.L_60:
        /*012c*/ 	.byte	0x04, 0x12
        /*012e*/ 	.short	(.L_62 - .L_61)
	.align		4
.L_61:
        /*0130*/ 	.word	index@(_ZN7cutlass13device_kernelIN5flash11enable_sm90INS1_16FlashAttnFwdSm90INS1_25CollectiveMainloopFwdSm90ILi2EN4cute5tupleIJNS5_1CILi1EEES8_S8_EEENS6_IJNS7_ILi128EEESA_NS7_ILi192EEEEEELi128ENS_12float_e4m3_tEfNS_4arch4Sm90ELb0ELb1ELb1ELb1ELb0ELb0ELb0ELb1ELb1ELb1ELb0ELb0EEENS1_21CollectiveEpilogueFwdINS6_IJSA_SA_SA_EEES9_NS_10bfloat16_tESF_Li256ELb1ELb1ELb0ELb1EEENS1_36VarlenDynamicPersistentTileSchedulerILi128ELi128ELi256ELi128ELb0ELb1ELb1ELb1ELb0ELb1EEEEEEEEEvNT_6ParamsE)
        /*0134*/ 	.word	0x00000000


	//----- nvinfo : EIATTR_MIN_STACK_SIZE
	.align		4
.L_62:
        /*0138*/ 	.byte	0x04, 0x12
        /*013a*/ 	.short	(.L_64 - .L_63)
	.align		4
.L_63:
        /*013c*/ 	.word	index@(_ZN7cutlass13device_kernelIN5flash11enable_sm90INS1_16FlashAttnFwdSm90INS1_25CollectiveMainloopFwdSm90ILi2EN4cute5tupleIJNS5_1CILi1EEES8_S8_EEENS6_IJNS7_ILi128EEESA_NS7_ILi192EEEEEELi128ENS_12float_e4m3_tEfNS_4arch4Sm90ELb0ELb1ELb1ELb1ELb0ELb1ELb0ELb1ELb1ELb1ELb0ELb0EEENS1_21CollectiveEpilogueFwdINS6_IJSA_SA_SA_EEES9_NS_10bfloat16_tESF_Li256ELb1ELb1ELb0ELb1EEENS1_36VarlenDynamicPersistentTileSchedulerILi128ELi128ELi256ELi128ELb0ELb1ELb1ELb1ELb0ELb1EEEEEEEEEvNT_6ParamsE)
        /*0140*/ 	.word	0x00000000


	//----- nvinfo : EIATTR_MIN_STACK_SIZE
	.align		4
.L_64:
        /*0144*/ 	.byte	0x04, 0x12
        /*0146*/ 	.short	(.L_66 - .L_65)
	.align		4
.L_65:
        /*0148*/ 	.word	index@(_ZN7cutlass13device_kernelIN5flash11enable_sm90INS1_16FlashAttnFwdSm90INS1_25CollectiveMainloopFwdSm90ILi2EN4cute5tupleIJNS5_1CILi1EEES8_S8_EEENS6_IJNS7_ILi128EEENS7_ILi160EEENS7_ILi192EEEEEELi128ENS_12float_e4m3_tEfNS_4arch4Sm90ELb1ELb0ELb1ELb0ELb0ELb0ELb0ELb1ELb1ELb1ELb0ELb0EEENS1_21CollectiveEpilogueFwdINS6_IJSA_SA_SB_EEES9_NS_10bfloat16_tESG_Li256ELb0ELb1ELb0ELb1EEENS1_30DynamicPersistentTileSchedulerILi256ELi128ELb0ELb1ELb1EEEEEEEEEvNT_6ParamsE)
        /*014c*/ 	.word	0x00000000


	//----- nvinfo : EIATTR_MIN_STACK_SIZE
	.align		4
.L_66:
        /*0150*/ 	.byte	0x04, 0x12
        /*0152*/ 	.short	(.L_68 - .L_67)
	.align		4
.L_67:
        /*0154*/ 	.word	index@(_ZN7cutlass13device_kernelIN5flash11enable_sm90INS1_16FlashAttnFwdSm90INS1_25CollectiveMainloopFwdSm90ILi2EN4cute5tupleIJNS5_1CILi1EEES8_S8_EEENS6_IJNS7_ILi128EEENS7_ILi160EEENS7_ILi192EEEEEELi128ENS_12float_e4m3_tEfNS_4arch4Sm90ELb1ELb0ELb1ELb1ELb0ELb0ELb0ELb1ELb1ELb1ELb0ELb0EEENS1_21CollectiveEpilogueFwdINS6_IJSA_SA_SB_EEES9_NS_10bfloat16_tESG_Li256ELb1ELb1ELb0ELb1EEENS1_36VarlenDynamicPersistentTileSchedulerILi128ELi160ELi256ELi128ELb0ELb1ELb1ELb1ELb1ELb1EEEEEEEEEvNT_6ParamsE)
        /*0158*/ 	.word	0x00000000


	//----- nvinfo : EIATTR_MIN_STACK_SIZE
	.align		4
.L_68:
        /*015c*/ 	.byte	0x04, 0x12
        /*015e*/ 	.short	(.L_70 - .L_69)
	.align		4
.L_69:
        /*0160*/ 	.word	index@(_ZN7cutlass13device_kernelIN5flash11enable_sm90INS1_16FlashAttnFwdSm90INS1_25CollectiveMainloopFwdSm90ILi2EN4cute5tupleIJNS5_1CILi1EEES8_S8_EEENS6_IJNS7_ILi128EEENS7_ILi160EEENS7_ILi192EEEEEELi128ENS_12float_e4m3_tEfNS_4arch4Sm90ELb1ELb0ELb1ELb1ELb0ELb1ELb0ELb1ELb1ELb1ELb0ELb0EEENS1_21CollectiveEpilogueFwdINS6_IJSA_SA_SB_EEES9_NS_10bfloat16_tESG_Li256ELb1ELb1ELb0ELb1EEENS1_36VarlenDynamicPersistentTileSchedulerILi128ELi160ELi256ELi128ELb0ELb1ELb1ELb1ELb1ELb1EEEEEEEEEvNT_6ParamsE)
        /*0164*/ 	.word	0x00000000
.L_70:


//--------------------- .nv.compat                --------------------------
	.section	.nv.compat,"",@"SHT_CUDA_COMPAT_INFO"
	.align	4
        /*0000*/ 	.byte	0x02, 0x09, 0x01, 0x00, 0x02, 0x02, 0x01, 0x00, 0x02, 0x05, 0x05, 0x00, 0x03, 0x07, 0x01, 0x01
        /*0010*/ 	.byte	0x02, 0x03, 0x00, 0x00, 0x02, 0x06, 0x01, 0x00, 0x04, 0x0b, 0x08, 0x00, 0x00, 0x00, 0x00, 0x00
        /*0020*/ 	.byte	0x00, 0x00, 0x00, 0x00


//--------------------- .nv.info._ZN7cutlass13device_kernelIN5flash11enable_sm90INS1_16FlashAttnFwdSm90INS1_25CollectiveMainloopFwdSm90ILi2EN4cute5tupleIJNS5_1CILi1EEES8_S8_EEENS6_IJNS7_ILi128EEENS7_ILi160EEENS7_ILi192EEEEEELi128ENS_12float_e4m3_tEfNS_4arch4Sm90ELb0ELb0ELb1ELb0ELb0ELb0ELb0ELb1ELb1ELb1ELb0ELb0EEENS1_21CollectiveEpilogueFwdINS6_IJSA_SA_SB_EEES9_NS_10bfloat16_tESG_Li256ELb0ELb1ELb0ELb1EEENS1_29StaticPersistentTileSchedulerILb0EEEEEEEEEvNT_6ParamsE --------------------------
	.section	.nv.info._ZN7cutlass13device_kernelIN5flash11enable_sm90INS1_16FlashAttnFwdSm90INS1_25CollectiveMainloopFwdSm90ILi2EN4cute5tupleIJNS5_1CILi1EEES8_S8_EEENS6_IJNS7_ILi128EEENS7_ILi160EEENS7_ILi192EEEEEELi128ENS_12float_e4m3_tEfNS_4arch4Sm90ELb0ELb0ELb1ELb0ELb0ELb0ELb0ELb1ELb1ELb1ELb0ELb0EEENS1_21CollectiveEpilogueFwdINS6_IJSA_SA_SB_EEES9_NS_10bfloat16_tESG_Li256ELb0ELb1ELb0ELb1EEENS1_29StaticPersistentTileSchedulerILb0EEEEEEEEEvNT_6ParamsE,"",@"SHT_CUDA_INFO"
	.sectionflags	@""
	.align	4


	//----- nvinfo : EIATTR_CUDA_API_VERSION
	.align		4
        /*0000*/ 	.byte	0x04, 0x37
        /*0002*/ 	.short	(.L_72 - .L_71)
.L_71:
        /*0004*/ 	.word	0x00000082


	//----- nvinfo : EIATTR_KPARAM_INFO
	.align		4
.L_72:
        /*0008*/ 	.byte	0x04, 0x17
        /*000a*/ 	.short	(.L_74 - .L_73)
.L_73:
        /*000c*/ 	.word	0x00000000
        /*0010*/ 	.short	0x0000
        /*0012*/ 	.short	0x0000
        /*0014*/ 	.byte	0x00, 0xf0, 0x01, 0x28


	//----- nvinfo : EIATTR_SPARSE_MMA_MASK
	.align		4
.L_74:
        /*0018*/ 	.byte	0x03, 0x50
        /*001a*/ 	.short	0x0000


	//----- nvinfo : EIATTR_MAXREG_COUNT
	.align		4
        /*001c*/ 	.byte	0x03, 0x1b
        /*001e*/ 	.short	0x00a8


	//----- nvinfo : EIATTR_MERCURY_ISA_VERSION
	.align		4
        /*0020*/ 	.byte	0x03, 0x5f
        /*0022*/ 	.short	0x0101


	//----- nvinfo : EIATTR_VRC_CTA_INIT_COUNT
	.align		4
        /*0024*/ 	.byte	0x02, 0x4a
	.zero		1
	.zero		1


	//----- nvinfo : EIATTR_EXIT_INSTR_OFFSETS
	.align		4
        /*0028*/ 	.byte	0x04, 0x1c
        /*002a*/ 	.short	(.L_76 - .L_75)


	//   ....[0]....
.L_75:
        /*002c*/ 	.word	0x00000010


	//----- nvinfo : EIATTR_MAX_THREADS
	.align		4
.L_76:
        /*0030*/ 	.byte	0x04, 0x05
        /*0032*/ 	.short	(.L_78 - .L_77)
.L_77:
        /*0034*/ 	.word	0x00000180
        /*0038*/ 	.word	0x00000001
        /*003c*/ 	.word	0x00000001


	//----- nvinfo : EIATTR_CBANK_PARAM_SIZE
	.align		4
.L_78:
        /*0040*/ 	.byte	0x03, 0x19
        /*0042*/ 	.short	0x0a00


	//----- nvinfo : EIATTR_PARAM_CBANK
	.align		4
        /*0044*/ 	.byte	0x04, 0x0a
        /*0046*/ 	.short	(.L_80 - .L_79)
	.align		4
.L_79:
        /*0048*/ 	.word	index@(.nv.constant0._ZN7cutlass13device_kernelIN5flash11enable_sm90INS1_16FlashAttnFwdSm90INS1_25CollectiveMainloopFwdSm90ILi2EN4cute5tupleIJNS5_1CILi1EEES8_S8_EEENS6_IJNS7_ILi128EEENS7_ILi160EEENS7_ILi192EEEEEELi128ENS_12float_e4m3_tEfNS_4arch4Sm90ELb0ELb0ELb1ELb0ELb0ELb0ELb0ELb1ELb1ELb1ELb0ELb0EEENS1_21CollectiveEpilogueFwdINS6_IJSA_SA_SB_EEES9_NS_10bfloat16_tESG_Li256ELb0ELb1ELb0ELb1EEENS1_29StaticPersistentTileSchedulerILb0EEEEEEEEEvNT_6ParamsE)
        /*004c*/ 	.short	0x0380
        /*004e*/ 	.short	0x0a00


	//----- nvinfo : EIATTR_SW_WAR
	.align		4
.L_80:
        /*0050*/ 	.byte	0x04, 0x36
        /*0052*/ 	.short	(.L_82 - .L_81)
.L_81:
        /*0054*/ 	.word	0x00000008
.L_82:


//--------------------- .nv.info._ZN7cutlass13device_kernelIN5flash11enable_sm90INS1_16FlashAttnFwdSm90INS1_25CollectiveMainloopFwdSm90ILi2EN4cute5tupleIJNS5_1CILi2EEENS7_ILi1EEES9_EEENS6_IJNS7_ILi128EEENS7_ILi160EEENS7_ILi192EEEEEELi128ENS_12float_e4m3_tEfNS_4arch4Sm90ELb0ELb0ELb1ELb0ELb0ELb0ELb0ELb1ELb1ELb1ELb0ELb0EEENS1_21CollectiveEpilogueFwdINS6_IJSB_SB_SC_EEESA_NS_10bfloat16_tESH_Li256ELb0ELb1ELb0ELb1EEENS1_29StaticPersistentTileSchedulerILb0EEEEEEEEEvNT_6ParamsE --------------------------
	.section	.nv.info._ZN7cutlass13device_kernelIN5flash11enable_sm90INS1_16FlashAttnFwdSm90INS1_25CollectiveMainloopFwdSm90ILi2EN4cute5tupleIJNS5_1CILi2EEENS7_ILi1EEES9_EEENS6_IJNS7_ILi128EEENS7_ILi160EEENS7_ILi192EEEEEELi128ENS_12float_e4m3_tEfNS_4arch4Sm90ELb0ELb0ELb1ELb0ELb0ELb0ELb0ELb1ELb1ELb1ELb0ELb0EEENS1_21CollectiveEpilogueFwdINS6_IJSB_SB_SC_EEESA_NS_10bfloat16_tESH_Li256ELb0ELb1ELb0ELb1EEENS1_29StaticPersistentTileSchedulerILb0EEEEEEEEEvNT_6ParamsE,"",@"SHT_CUDA_INFO"
	.sectionflags	@""
	.align	4


	//----- nvinfo : EIATTR_CUDA_API_VERSION
	.align		4
        /*0000*/ 	.byte	0x04, 0x37
        /*0002*/ 	.short	(.L_84 - .L_83)
.L_83:
        /*0004*/ 	.word	0x00000082


	//----- nvinfo : EIATTR_KPARAM_INFO
	.align		4
.L_84:
        /*0008*/ 	.byte	0x04, 0x17
        /*000a*/ 	.short	(.L_86 - .L_85)
.L_85:
        /*000c*/ 	.word	0x00000000
        /*0010*/ 	.short	0x0000
        /*0012*/ 	.short	0x0000
        /*0014*/ 	.byte	0x00, 0xf0, 0x01, 0x28


	//----- nvinfo : EIATTR_SPARSE_MMA_MASK
	.align		4
.L_86:
        /*0018*/ 	.byte	0x03, 0x50
        /*001a*/ 	.short	0x0000


	//----- nvinfo : EIATTR_MAXREG_COUNT
	.align		4
        /*001c*/ 	.byte	0x03, 0x1b
        /*001e*/ 	.short	0x00a8


	//----- nvinfo : EIATTR_MERCURY_ISA_VERSION
	.align		4
        /*0020*/ 	.byte	0x03, 0x5f
        /*0022*/ 	.short	0x0101


	//----- nvinfo : EIATTR_VRC_CTA_INIT_COUNT
	.align		4
        /*0024*/ 	.byte	0x02, 0x4a
	.zero		1
	.zero		1


	//----- nvinfo : EIATTR_EXIT_INSTR_OFFSETS
	.align		4
        /*0028*/ 	.byte	0x04, 0x1c
        /*002a*/ 	.short	(.L_88 - .L_87)


	//   ....[0]....
.L_87:
        /*002c*/ 	.word	0x00000010


	//----- nvinfo : EIATTR_MAX_THREADS
	.align		4
.L_88:
        /*0030*/ 	.byte	0x04, 0x05
        /*0032*/ 	.short	(.L_90 - .L_89)
.L_89:
        /*0034*/ 	.word	0x00000180
        /*0038*/ 	.word	0x00000001
        /*003c*/ 	.word	0x00000001


	//----- nvinfo : EIATTR_CBANK_PARAM_SIZE
	.align		4
.L_90:
        /*0040*/ 	.byte	0x03, 0x19
        /*0042*/ 	.short	0x0a00


	//----- nvinfo : EIATTR_PARAM_CBANK
	.align		4
        /*0044*/ 	.byte	0x04, 0x0a
        /*0046*/ 	.short	(.L_92 - .L_91)
	.align		4
.L_91:
        /*0048*/ 	.word	index@(.nv.constant0._ZN7cutlass13device_kernelIN5flash11enable_sm90INS1_16FlashAttnFwdSm90INS1_25CollectiveMainloopFwdSm90ILi2EN4cute5tupleIJNS5_1CILi2EEENS7_ILi1EEES9_EEENS6_IJNS7_ILi128EEENS7_ILi160EEENS7_ILi192EEEEEELi128ENS_12float_e4m3_tEfNS_4arch4Sm90ELb0ELb0ELb1ELb0ELb0ELb0ELb0ELb1ELb1ELb1ELb0ELb0EEENS1_21CollectiveEpilogueFwdINS6_IJSB_SB_SC_EEESA_NS_10bfloat16_tESH_Li256ELb0ELb1ELb0ELb1EEENS1_29StaticPersistentTileSchedulerILb0EEEEEEEEEvNT_6ParamsE)
        /*004c*/ 	.short	0x0380
        /*004e*/ 	.short	0x0a00


	//----- nvinfo : EIATTR_SW_WAR
	.align		4
.L_92:
        /*0050*/ 	.byte	0x04, 0x36
        /*0052*/ 	.short	(.L_94 - .L_93)
.L_93:
        /*0054*/ 	.word	0x00000008
.L_94:


//--------------------- .nv.info._ZN7cutlass13device_kernelIN5flash11enable_sm90INS1_16FlashAttnFwdSm90INS1_25CollectiveMainloopFwdSm90ILi2EN4cute5tupleIJNS5_1CILi1EEES8_S8_EEENS6_IJNS7_ILi128EEENS7_ILi160EEENS7_ILi192EEEEEELi128ENS_12float_e4m3_tEfNS_4arch4Sm90ELb0ELb0ELb1ELb1ELb0ELb0ELb0ELb1ELb1ELb1ELb0ELb0EEENS1_21CollectiveEpilogueFwdINS6_IJSA_SA_SB_EEES9_NS_10bfloat16_tESG_Li256ELb1ELb1ELb0ELb1EEENS1_36VarlenDynamicPersistentTileSchedulerILi128ELi160ELi256ELi128ELb0ELb1ELb1ELb0ELb1ELb1EEEEEEEEEvNT_6ParamsE --------------------------
	.section	.nv.info._ZN7cutlass13device_kernelIN5flash11enable_sm90INS1_16FlashAttnFwdSm90INS1_25CollectiveMainloopFwdSm90ILi2EN4cute5tupleIJNS5_1CILi1EEES8_S8_EEENS6_IJNS7_ILi128EEENS7_ILi160EEENS7_ILi192EEEEEELi128ENS_12float_e4m3_tEfNS_4arch4Sm90ELb0ELb0ELb1ELb1ELb0ELb0ELb0ELb1ELb1ELb1ELb0ELb0EEENS1_21CollectiveEpilogueFwdINS6_IJSA_SA_SB_EEES9_NS_10bfloat16_tESG_Li256ELb1ELb1ELb0ELb1EEENS1_36VarlenDynamicPersistentTileSchedulerILi128ELi160ELi256ELi128ELb0ELb1ELb1ELb0ELb1ELb1EEEEEEEEEvNT_6ParamsE,"",@"SHT_CUDA_INFO"
	.sectionflags	@""
	.align	4


	//----- nvinfo : EIATTR_CUDA_API_VERSION
	.align		4
        /*0000*/ 	.byte	0x04, 0x37
        /*0002*/ 	.short	(.L_96 - .L_95)
.L_95:
        /*0004*/ 	.word	0x00000082


	//----- nvinfo : EIATTR_KPARAM_INFO
	.align		4
.L_96:
        /*0008*/ 	.byte	0x04, 0x17
        /*000a*/ 	.short	(.L_98 - .L_97)
.L_97:
        /*000c*/ 	.word	0x00000000
        /*0010*/ 	.short	0x0000
        /*0012*/ 	.short	0x0000
        /*0014*/ 	.byte	0x00, 0xf0, 0x01, 0x2a


	//----- nvinfo : EIATTR_SPARSE_MMA_MASK
	.align		4
.L_98:
        /*0018*/ 	.byte	0x03, 0x50
        /*001a*/ 	.short	0x0000


	//----- nvinfo : EIATTR_MAXREG_COUNT
	.align		4
        /*001c*/ 	.byte	0x03, 0x1b
        /*001e*/ 	.short	0x00a8


	//----- nvinfo : EIATTR_MERCURY_ISA_VERSION
	.align		4
        /*0020*/ 	.byte	0x03, 0x5f
        /*0022*/ 	.short	0x0101


	//----- nvinfo : EIATTR_VRC_CTA_INIT_COUNT
	.align		4
        /*0024*/ 	.byte	0x02, 0x4a
	.zero		1
	.zero		1


	//----- nvinfo : EIATTR_EXIT_INSTR_OFFSETS
	.align		4
        /*0028*/ 	.byte	0x04, 0x1c
        /*002a*/ 	.short	(.L_100 - .L_99)


	//   ....[0]....
.L_99:
        /*002c*/ 	.word	0x00000010


	//----- nvinfo : EIATTR_MAX_THREADS
	.align		4
.L_100:
        /*0030*/ 	.byte	0x04, 0x05
        /*0032*/ 	.short	(.L_102 - .L_101)
.L_101:
        /*0034*/ 	.word	0x00000180
        /*0038*/ 	.word	0x00000001
        /*003c*/ 	.word	0x00000001


	//----- nvinfo : EIATTR_CBANK_PARAM_SIZE
	.align		4
.L_102:
        /*0040*/ 	.byte	0x03, 0x19
        /*0042*/ 	.short	0x0a80


	//----- nvinfo : EIATTR_PARAM_CBANK
	.align		4
        /*0044*/ 	.byte	0x04, 0x0a
        /*0046*/ 	.short	(.L_104 - .L_103)
	.align		4
.L_103:
        /*0048*/ 	.word	index@(.nv.constant0._ZN7cutlass13device_kernelIN5flash11enable_sm90INS1_16FlashAttnFwdSm90INS1_25CollectiveMainloopFwdSm90ILi2EN4cute5tupleIJNS5_1CILi1EEES8_S8_EEENS6_IJNS7_ILi128EEENS7_ILi160EEENS7_ILi192EEEEEELi128ENS_12float_e4m3_tEfNS_4arch4Sm90ELb0ELb0ELb1ELb1ELb0ELb0ELb0ELb1ELb1ELb1ELb0ELb0EEENS1_21CollectiveEpilogueFwdINS6_IJSA_SA_SB_EEES9_NS_10bfloat16_tESG_Li256ELb1ELb1ELb0ELb1EEENS1_36VarlenDynamicPersistentTileSchedulerILi128ELi160ELi256ELi128ELb0ELb1ELb1ELb0ELb1ELb1EEEEEEEEEvNT_6ParamsE)
        /*004c*/ 	.short	0x0380
        /*004e*/ 	.short	0x0a80


	//----- nvinfo : EIATTR_SW_WAR
	.align		4
.L_104:
        /*0050*/ 	.byte	0x04, 0x36
        /*0052*/ 	.short	(.L_106 - .L_105)
.L_105:
        /*0054*/ 	.word	0x00000008
.L_106:


//--------------------- .nv.info._ZN7cutlass13device_kernelIN5flash11enable_sm90INS1_16FlashAttnFwdSm90INS1_25CollectiveMainloopFwdSm90ILi2EN4cute5tupleIJNS5_1CILi1EEES8_S8_EEENS6_IJNS7_ILi128EEENS7_ILi160EEENS7_ILi192EEEEEELi128ENS_12float_e4m3_tEfNS_4arch4Sm90ELb0ELb0ELb1ELb1ELb0ELb1ELb0ELb1ELb1ELb1ELb0ELb0EEENS1_21CollectiveEpilogueFwdINS6_IJSA_SA_SB_EEES9_NS_10bfloat16_tESG_Li256ELb1ELb1ELb0ELb1EEENS1_36VarlenDynamicPersistentTileSchedulerILi128ELi160ELi256ELi128ELb0ELb1ELb1ELb0ELb1ELb1EEEEEEEEEvNT_6ParamsE --------------------------
	.section	.nv.info._ZN7cutlass13device_kernelIN5flash11enable_sm90INS1_16FlashAttnFwdSm90INS1_25CollectiveMainloopFwdSm90ILi2EN4cute5tupleIJNS5_1CILi1EEES8_S8_EEENS6_IJNS7_ILi128EEENS7_ILi160EEENS7_ILi192EEEEEELi128ENS_12float_e4m3_tEfNS_4arch4Sm90ELb0ELb0ELb1ELb1ELb0ELb1ELb0ELb1ELb1ELb1ELb0ELb0EEENS1_21CollectiveEpilogueFwdINS6_IJSA_SA_SB_EEES9_NS_10bfloat16_tESG_Li256ELb1ELb1ELb0ELb1EEENS1_36VarlenDynamicPersistentTileSchedulerILi128ELi160ELi256ELi128ELb0ELb1ELb1ELb0ELb1ELb1EEEEEEEEEvNT_6ParamsE,"",@"SHT_CUDA_INFO"
	.sectionflags	@""
	.align	4


	//----- nvinfo : EIATTR_CUDA_API_VERSION
	.align		4
        /*0000*/ 	.byte	0x04, 0x37
        /*0002*/ 	.short	(.L_108 - .L_107)
.L_107:
        /*0004*/ 	.word	0x00000082


	//----- nvinfo : EIATTR_KPARAM_INFO
	.align		4
.L_108:
        /*0008*/ 	.byte	0x04, 0x17
        /*000a*/ 	.short	(.L_110 - .L_109)
.L_109:
        /*000c*/ 	.word	0x00000000
        /*0010*/ 	.short	0x0000
        /*0012*/ 	.short	0x0000
        /*0014*/ 	.byte	0x00, 0xf0, 0x01, 0x2a


	//----- nvinfo : EIATTR_SPARSE_MMA_MASK
	.align		4
.L_110:
        /*0018*/ 	.byte	0x03, 0x50
        /*001a*/ 	.short	0x0000


	//----- nvinfo : EIATTR_MAXREG_COUNT
	.align		4
        /*001c*/ 	.byte	0x03, 0x1b
        /*001e*/ 	.short	0x00a8


	//----- nvinfo : EIATTR_MERCURY_ISA_VERSION
	.align		4
        /*0020*/ 	.byte	0x03, 0x5f
        /*0022*/ 	.short	0x0101


	//----- nvinfo : EIATTR_VRC_CTA_INIT_COUNT
	.align		4
        /*0024*/ 	.byte	0x02, 0x4a
	.zero		1
	.zero		1


	//----- nvinfo : EIATTR_EXIT_INSTR_OFFSETS
	.align		4
        /*0028*/ 	.byte	0x04, 0x1c
        /*002a*/ 	.short	(.L_112 - .L_111)


	//   ....[0]....
.L_111:
        /*002c*/ 	.word	0x00000010


	//----- nvinfo : EIATTR_MAX_THREADS
	.align		4
.L_112:
        /*0030*/ 	.byte	0x04, 0x05
        /*0032*/ 	.short	(.L_114 - .L_113)
.L_113:
        /*0034*/ 	.word	0x00000180
        /*0038*/ 	.word	0x00000001
        /*003c*/ 	.word	0x00000001


	//----- nvinfo : EIATTR_CBANK_PARAM_SIZE
	.align		4
.L_114:
        /*0040*/ 	.byte	0x03, 0x19
        /*0042*/ 	.short	0x0a80


	//----- nvinfo : EIATTR_PARAM_CBANK
	.align		4
        /*0044*/ 	.byte	0x04, 0x0a
        /*0046*/ 	.short	(.L_116 - .L_115)
	.align		4
.L_115:
        /*0048*/ 	.word	index@(.nv.constant0._ZN7cutlass13device_kernelIN5flash11enable_sm90INS1_16FlashAttnFwdSm90INS1_25CollectiveMainloopFwdSm90ILi2EN4cute5tupleIJNS5_1CILi1EEES8_S8_EEENS6_IJNS7_ILi128EEENS7_ILi160EEENS7_ILi192EEEEEELi128ENS_12float_e4m3_tEfNS_4arch4Sm90ELb0ELb0ELb1ELb1ELb0ELb1ELb0ELb1ELb1ELb1ELb0ELb0EEENS1_21CollectiveEpilogueFwdINS6_IJSA_SA_SB_EEES9_NS_10bfloat16_tESG_Li256ELb1ELb1ELb0ELb1EEENS1_36VarlenDynamicPersistentTileSchedulerILi128ELi160ELi256ELi128ELb0ELb1ELb1ELb0ELb1ELb1EEEEEEEEEvNT_6ParamsE)
        /*004c*/ 	.short	0x0380
        /*004e*/ 	.short	0x0a80


	//----- nvinfo : EIATTR_SW_WAR
	.align		4
.L_116:
        /*0050*/ 	.byte	0x04, 0x36
        /*0052*/ 	.short	(.L_118 - .L_117)
.L_117:
        /*0054*/ 	.word	0x00000008
.L_118:


//--------------------- .nv.info._ZN7cutlass13device_kernelIN5flash11enable_sm90INS1_16FlashAttnFwdSm90INS1_25CollectiveMainloopFwdSm90ILi2EN4cute5tupleIJNS5_1CILi1EEES8_S8_EEENS6_IJNS7_ILi128EEESA_NS7_ILi192EEEEEELi128ENS_12float_e4m3_tEfNS_4arch4Sm90ELb0ELb1ELb1ELb0ELb0ELb0ELb0ELb1ELb1ELb1ELb0ELb0EEENS1_21CollectiveEpilogueFwdINS6_IJSA_SA_SA_EEES9_NS_10bfloat16_tESF_Li256ELb0ELb1ELb0ELb1EEENS1_30DynamicPersistentTileSchedulerILi256ELi128ELb0ELb1ELb1EEEEEEEEEvNT_6ParamsE --------------------------
	.section	.nv.info._ZN7cutlass13device_kernelIN5flash11enable_sm90INS1_16FlashAttnFwdSm90INS1_25CollectiveMainloopFwdSm90ILi2EN4cute5tupleIJNS5_1CILi1EEES8_S8_EEENS6_IJNS7_ILi128EEESA_NS7_ILi192EEEEEELi128ENS_12float_e4m3_tEfNS_4arch4Sm90ELb0ELb1ELb1ELb0ELb0ELb0ELb0ELb1ELb1ELb1ELb0ELb0EEENS1_21CollectiveEpilogueFwdINS6_IJSA_SA_SA_EEES9_NS_10bfloat16_tESF_Li256ELb0ELb1ELb0ELb1EEENS1_30DynamicPersistentTileSchedulerILi256ELi128ELb0ELb1ELb1EEEEEEEEEvNT_6ParamsE,"",@"SHT_CUDA_INFO"
	.sectionflags	@""
	.align	4


	//----- nvinfo : EIATTR_CUDA_API_VERSION
	.align		4
        /*0000*/ 	.byte	0x04, 0x37
        /*0002*/ 	.short	(.L_120 - .L_119)
.L_119:
        /*0004*/ 	.word	0x00000082


	//----- nvinfo : EIATTR_KPARAM_INFO
	.align		4
.L_120:
        /*0008*/ 	.byte	0x04, 0x17
        /*000a*/ 	.short	(.L_122 - .L_121)
.L_121:
        /*000c*/ 	.word	0x00000000
        /*0010*/ 	.short	0x0000
        /*0012*/ 	.short	0x0000
        /*0014*/ 	.byte	0x00, 0xf0, 0x01, 0x2a


	//----- nvinfo : EIATTR_SPARSE_MMA_MASK
	.align		4
.L_122:
        /*0018*/ 	.byte	0x03, 0x50
        /*001a*/ 	.short	0x0000


	//----- nvinfo : EIATTR_MAXREG_COUNT
	.align		4
        /*001c*/ 	.byte	0x03, 0x1b
        /*001e*/ 	.short	0x00a8


	//----- nvinfo : EIATTR_MERCURY_ISA_VERSION
	.align		4
        /*0020*/ 	.byte	0x03, 0x5f
        /*0022*/ 	.short	0x0101


	//----- nvinfo : EIATTR_VRC_CTA_INIT_COUNT
	.align		4
        /*0024*/ 	.byte	0x02, 0x4a
	.zero		1
	.zero		1


	//----- nvinfo : EIATTR_EXIT_INSTR_OFFSETS
	.align		4
        /*0028*/ 	.byte	0x04, 0x1c
        /*002a*/ 	.short	(.L_124 - .L_123)


	//   ....[0]....
.L_123:
        /*002c*/ 	.word	0x00000010


	//----- nvinfo : EIATTR_MAX_THREADS
	.align		4
.L_124:
        /*0030*/ 	.byte	0x04, 0x05
        /*0032*/ 	.short	(.L_126 - .L_125)
.L_125:
        /*0034*/ 	.word	0x00000180
        /*0038*/ 	.word	0x00000001
        /*003c*/ 	.word	0x00000001


	//----- nvinfo : EIATTR_CBANK_PARAM_SIZE
	.align		4
.L_126:
        /*0040*/ 	.byte	0x03, 0x19
        /*0042*/ 	.short	0x0a80


	//----- nvinfo : EIATTR_PARAM_CBANK
	.align		4
        /*0044*/ 	.byte	0x04, 0x0a
        /*0046*/ 	.short	(.L_128 - .L_127)
	.align		4
.L_127:
        /*0048*/ 	.word	index@(.nv.constant0._ZN7cutlass13device_kernelIN5flash11enable_sm90INS1_16FlashAttnFwdSm90INS1_25CollectiveMainloopFwdSm90ILi2EN4cute5tupleIJNS5_1CILi1EEES8_S8_EEENS6_IJNS7_ILi128EEESA_NS7_ILi192EEEEEELi128ENS_12float_e4m3_tEfNS_4arch4Sm90ELb0ELb1ELb1ELb0ELb0ELb0ELb0ELb1ELb1ELb1ELb0ELb0EEENS1_21CollectiveEpilogueFwdINS6_IJSA_SA_SA_EEES9_NS_10bfloat16_tESF_Li256ELb0ELb1ELb0ELb1EEENS1_30DynamicPersistentTileSchedulerILi256ELi128ELb0ELb1ELb1EEEEEEEEEvNT_6ParamsE)
        /*004c*/ 	.short	0x0380
        /*004e*/ 	.short	0x0a80


	//----- nvinfo : EIATTR_SW_WAR
	.align		4
.L_128:
        /*0050*/ 	.byte	0x04, 0x36
        /*0052*/ 	.short	(.L_130 - .L_129)
.L_129:
        /*0054*/ 	.word	0x00000008
.L_130:


//--------------------- .nv.info._ZN7cutlass13device_kernelIN5flash11enable_sm90INS1_16FlashAttnFwdSm90INS1_25CollectiveMainloopFwdSm90ILi2EN4cute5tupleIJNS5_1CILi1EEES8_S8_EEENS6_IJNS7_ILi128EEESA_NS7_ILi192EEEEEELi128ENS_12float_e4m3_tEfNS_4arch4Sm90ELb0ELb1ELb1ELb1ELb0ELb0ELb0ELb1ELb1ELb1ELb0ELb0EEENS1_21CollectiveEpilogueFwdINS6_IJSA_SA_SA_EEES9_NS_10bfloat16_tESF_Li256ELb1ELb1ELb0ELb1EEENS1_36VarlenDynamicPersistentTileSchedulerILi128ELi128ELi256ELi128ELb0ELb1ELb1ELb1ELb0ELb1EEEEEEEEEvNT_6ParamsE --------------------------
	.section	.nv.info._ZN7cutlass13device_kernelIN5flash11enable_sm90INS1_16FlashAttnFwdSm90INS1_25CollectiveMainloopFwdSm90ILi2EN4cute5tupleIJNS5_1CILi1EEES8_S8_EEENS6_IJNS7_ILi128EEESA_NS7_ILi192EEEEEELi128ENS_12float_e4m3_tEfNS_4arch4Sm90ELb0ELb1ELb1ELb1ELb0ELb0ELb0ELb1ELb1ELb1ELb0ELb0EEENS1_21CollectiveEpilogueFwdINS6_IJSA_SA_SA_EEES9_NS_10bfloat16_tESF_Li256ELb1ELb1ELb0ELb1EEENS1_36VarlenDynamicPersistentTileSchedulerILi128ELi128ELi256ELi128ELb0ELb1ELb1ELb1ELb0ELb1EEEEEEEEEvNT_6ParamsE,"",@"SHT_CUDA_INFO"
	.sectionflags	@""
	.align	4


	//----- nvinfo : EIATTR_CUDA_API_VERSION
	.align		4
        /*0000*/ 	.byte	0x04, 0x37
        /*0002*/ 	.short	(.L_132 - .L_131)
.L_131:
        /*0004*/ 	.word	0x00000082


	//----- nvinfo : EIATTR_KPARAM_INFO
	.align		4
.L_132:
        /*0008*/ 	.byte	0x04, 0x17
        /*000a*/ 	.short	(.L_134 - .L_133)
.L_133:
        /*000c*/ 	.word	0x00000000
        /*0010*/ 	.short	0x0000
        /*0012*/ 	.short	0x0000
        /*0014*/ 	.byte	0x00, 0xf0, 0x01, 0x2a


	//----- nvinfo : EIATTR_SPARSE_MMA_MASK
	.align		4
.L_134:
        /*0018*/ 	.byte	0x03, 0x50
        /*001a*/ 	.short	0x0000


	//----- nvinfo : EIATTR_MAXREG_COUNT
	.align		4
        /*001c*/ 	.byte	0x03, 0x1b
        /*001e*/ 	.short	0x00a8


	//----- nvinfo : EIATTR_MERCURY_ISA_VERSION
	.align		4
        /*0020*/ 	.byte	0x03, 0x5f
        /*0022*/ 	.short	0x0101


	//----- nvinfo : EIATTR_VRC_CTA_INIT_COUNT
	.align		4
        /*0024*/ 	.byte	0x02, 0x4a
	.zero		1
	.zero		1


	//----- nvinfo : EIATTR_EXIT_INSTR_OFFSETS
	.align		4
        /*0028*/ 	.byte	0x04, 0x1c
        /*002a*/ 	.short	(.L_136 - .L_135)


	//   ....[0]....
.L_135:
        /*002c*/ 	.word	0x00000010


	//----- nvinfo : EIATTR_MAX_THREADS
	.align		4
.L_136:
        /*0030*/ 	.byte	0x04, 0x05
        /*0032*/ 	.short	(.L_138 - .L_137)
.L_137:
        /*0034*/ 	.word	0x00000180
        /*0038*/ 	.word	0x00000001
        /*003c*/ 	.word	0x00000001


	//----- nvinfo : EIATTR_CBANK_PARAM_SIZE
	.align		4
.L_138:
        /*0040*/ 	.byte	0x03, 0x19
        /*0042*/ 	.short	0x0a80


	//----- nvinfo : EIATTR_PARAM_CBANK
	.align		4
        /*0044*/ 	.byte	0x04, 0x0a
        /*0046*/ 	.short	(.L_140 - .L_139)
	.align		4
.L_139:
        /*0048*/ 	.word	index@(.nv.constant0._ZN7cutlass13device_kernelIN5flash11enable_sm90INS1_16FlashAttnFwdSm90INS1_25CollectiveMainloopFwdSm90ILi2EN4cute5tupleIJNS5_1CILi1EEES8_S8_EEENS6_IJNS7_ILi128EEESA_NS7_ILi192EEEEEELi128ENS_12float_e4m3_tEfNS_4arch4Sm90ELb0ELb1ELb1ELb1ELb0ELb0ELb0ELb1ELb1ELb1ELb0ELb0EEENS1_21CollectiveEpilogueFwdINS6_IJSA_SA_SA_EEES9_NS_10bfloat16_tESF_Li256ELb1ELb1ELb0ELb1EEENS1_36VarlenDynamicPersistentTileSchedulerILi128ELi128ELi256ELi128ELb0ELb1ELb1ELb1ELb0ELb1EEEEEEEEEvNT_6ParamsE)
        /*004c*/ 	.short	0x0380
        /*004e*/ 	.short	0x0a80


	//----- nvinfo : EIATTR_SW_WAR
	.align		4
.L_140:
        /*0050*/ 	.byte	0x04, 0x36
        /*0052*/ 	.short	(.L_142 - .L_141)
.L_141:
        /*0054*/ 	.word	0x00000008
.L_142:


//--------------------- .nv.info._ZN7cutlass13device_kernelIN5flash11enable_sm90INS1_16FlashAttnFwdSm90INS1_25CollectiveMainloopFwdSm90ILi2EN4cute5tupleIJNS5_1CILi1EEES8_S8_EEENS6_IJNS7_ILi128EEESA_NS7_ILi192EEEEEELi128ENS_12float_e4m3_tEfNS_4arch4Sm90ELb0ELb1ELb1ELb1ELb0ELb1ELb0ELb1ELb1ELb1ELb0ELb0EEENS1_21CollectiveEpilogueFwdINS6_IJSA_SA_SA_EEES9_NS_10bfloat16_tESF_Li256ELb1ELb1ELb0ELb1EEENS1_36VarlenDynamicPersistentTileSchedulerILi128ELi128ELi256ELi128ELb0ELb1ELb1ELb1ELb0ELb1EEEEEEEEEvNT_6ParamsE --------------------------
	.section	.nv.info._ZN7cutlass13device_kernelIN5flash11enable_sm90INS1_16FlashAttnFwdSm90INS1_25CollectiveMainloopFwdSm90ILi2EN4cute5tupleIJNS5_1CILi1EEES8_S8_EEENS6_IJNS7_ILi128EEESA_NS7_ILi192EEEEEELi128ENS_12float_e4m3_tEfNS_4arch4Sm90ELb0ELb1ELb1ELb1ELb0ELb1ELb0ELb1ELb1ELb1ELb0ELb0EEENS1_21CollectiveEpilogueFwdINS6_IJSA_SA_SA_EEES9_NS_10bfloat16_tESF_Li256ELb1ELb1ELb0ELb1EEENS1_36VarlenDynamicPersistentTileSchedulerILi128ELi128ELi256ELi128ELb0ELb1ELb1ELb1ELb0ELb1EEEEEEEEEvNT_6ParamsE,"",@"SHT_CUDA_INFO"
	.sectionflags	@""
	.align	4


	//----- nvinfo : EIATTR_CUDA_API_VERSION
	.align		4
        /*0000*/ 	.byte	0x04, 0x37
        /*0002*/ 	.short	(.L_144 - .L_143)
.L_143:
        /*0004*/ 	.word	0x00000082


	//----- nvinfo : EIATTR_KPARAM_INFO
	.align		4
.L_144:
        /*0008*/ 	.byte	0x04, 0x17
        /*000a*/ 	.short	(.L_146 - .L_145)
.L_145:
        /*000c*/ 	.word	0x00000000
        /*0010*/ 	.short	0x0000
        /*0012*/ 	.short	0x0000
        /*0014*/ 	.byte	0x00, 0xf0, 0x01, 0x2a


	//----- nvinfo : EIATTR_SPARSE_MMA_MASK
	.align		4
.L_146:
        /*0018*/ 	.byte	0x03, 0x50
        /*001a*/ 	.short	0x0000


	//----- nvinfo : EIATTR_MAXREG_COUNT
	.align		4
        /*001c*/ 	.byte	0x03, 0x1b
        /*001e*/ 	.short	0x00a8


	//----- nvinfo : EIATTR_MERCURY_ISA_VERSION
	.align		4
        /*0020*/ 	.byte	0x03, 0x5f
        /*0022*/ 	.short	0x0101


	//----- nvinfo : EIATTR_VRC_CTA_INIT_COUNT
	.align		4
        /*0024*/ 	.byte	0x02, 0x4a
	.zero		1
	.zero		1


	//----- nvinfo : EIATTR_EXIT_INSTR_OFFSETS
	.align		4
        /*0028*/ 	.byte	0x04, 0x1c
        /*002a*/ 	.short	(.L_148 - .L_147)


	//   ....[0]....
.L_147:
        /*002c*/ 	.word	0x00000010


	//----- nvinfo : EIATTR_MAX_THREADS
	.align		4
.L_148:
        /*0030*/ 	.byte	0x04, 0x05
        /*0032*/ 	.short	(.L_150 - .L_149)
.L_149:
        /*0034*/ 	.word	0x00000180
        /*0038*/ 	.word	0x00000001
        /*003c*/ 	.word	0x00000001


	//----- nvinfo : EIATTR_CBANK_PARAM_SIZE
	.align		4
.L_150:
        /*0040*/ 	.byte	0x03, 0x19
        /*0042*/ 	.short	0x0a80


	//----- nvinfo : EIATTR_PARAM_CBANK
	.align		4
        /*0044*/ 	.byte	0x04, 0x0a
        /*0046*/ 	.short	(.L_152 - .L_151)
	.align		4
.L_151:
        /*0048*/ 	.word	index@(.nv.constant0._ZN7cutlass13device_kernelIN5flash11enable_sm90INS1_16FlashAttnFwdSm90INS1_25CollectiveMainloopFwdSm90ILi2EN4cute5tupleIJNS5_1CILi1EEES8_S8_EEENS6_IJNS7_ILi128EEESA_NS7_ILi192EEEEEELi128ENS_12float_e4m3_tEfNS_4arch4Sm90ELb0ELb1ELb1ELb1ELb0ELb1ELb0ELb1ELb1ELb1ELb0ELb0EEENS1_21CollectiveEpilogueFwdINS6_IJSA_SA_SA_EEES9_NS_10bfloat16_tESF_Li256ELb1ELb1ELb0ELb1EEENS1_36VarlenDynamicPersistentTileSchedulerILi128ELi128ELi256ELi128ELb0ELb1ELb1ELb1ELb0ELb1EEEEEEEEEvNT_6ParamsE)
        /*004c*/ 	.short	0x0380
        /*004e*/ 	.short	0x0a80


	//----- nvinfo : EIATTR_SW_WAR
	.align		4
.L_152:
        /*0050*/ 	.byte	0x04, 0x36
        /*0052*/ 	.short	(.L_154 - .L_153)
.L_153:
        /*0054*/ 	.word	0x00000008
.L_154:


//--------------------- .nv.info._ZN7cutlass13device_kernelIN5flash11enable_sm90INS1_16FlashAttnFwdSm90INS1_25CollectiveMainloopFwdSm90ILi2EN4cute5tupleIJNS5_1CILi1EEES8_S8_EEENS6_IJNS7_ILi128EEENS7_ILi160EEENS7_ILi192EEEEEELi128ENS_12float_e4m3_tEfNS_4arch4Sm90ELb1ELb0ELb1ELb0ELb0ELb0ELb0ELb1ELb1ELb1ELb0ELb0EEENS1_21CollectiveEpilogueFwdINS6_IJSA_SA_SB_EEES9_NS_10bfloat16_tESG_Li256ELb0ELb1ELb0ELb1EEENS1_30DynamicPersistentTileSchedulerILi256ELi128ELb0ELb1ELb1EEEEEEEEEvNT_6ParamsE --------------------------
	.section	.nv.info._ZN7cutlass13device_kernelIN5flash11enable_sm90INS1_16FlashAttnFwdSm90INS1_25CollectiveMainloopFwdSm90ILi2EN4cute5tupleIJNS5_1CILi1EEES8_S8_EEENS6_IJNS7_ILi128EEENS7_ILi160EEENS7_ILi192EEEEEELi128ENS_12float_e4m3_tEfNS_4arch4Sm90ELb1ELb0ELb1ELb0ELb0ELb0ELb0ELb1ELb1ELb1ELb0ELb0EEENS1_21CollectiveEpilogueFwdINS6_IJSA_SA_SB_EEES9_NS_10bfloat16_tESG_Li256ELb0ELb1ELb0ELb1EEENS1_30DynamicPersistentTileSchedulerILi256ELi128ELb0ELb1ELb1EEEEEEEEEvNT_6ParamsE,"",@"SHT_CUDA_INFO"
	.sectionflags	@""
	.align	4


	//----- nvinfo : EIATTR_CUDA_API_VERSION
	.align		4
        /*0000*/ 	.byte	0x04, 0x37
        /*0002*/ 	.short	(.L_156 - .L_155)
.L_155:
        /*0004*/ 	.word	0x00000082


	//----- nvinfo : EIATTR_KPARAM_INFO
	.align		4
.L_156:
        /*0008*/ 	.byte	0x04, 0x17
        /*000a*/ 	.short	(.L_158 - .L_157)
.L_157:
        /*000c*/ 	.word	0x00000000
        /*0010*/ 	.short	0x0000
        /*0012*/ 	.short	0x0000
        /*0014*/ 	.byte	0x00, 0xf0, 0x01, 0x2a


	//----- nvinfo : EIATTR_SPARSE_MMA_MASK
	.align		4
.L_158:
        /*0018*/ 	.byte	0x03, 0x50
        /*001a*/ 	.short	0x0000


	//----- nvinfo : EIATTR_MAXREG_COUNT
	.align		4
        /*001c*/ 	.byte	0x03, 0x1b
        /*001e*/ 	.short	0x00a8


	//----- nvinfo : EIATTR_MERCURY_ISA_VERSION
	.align		4
        /*0020*/ 	.byte	0x03, 0x5f
        /*0022*/ 	.short	0x0101


	//----- nvinfo : EIATTR_VRC_CTA_INIT_COUNT
	.align		4
        /*0024*/ 	.byte	0x02, 0x4a
	.zero		1
	.zero		1


	//----- nvinfo : EIATTR_EXIT_INSTR_OFFSETS
	.align		4
        /*0028*/ 	.byte	0x04, 0x1c
        /*002a*/ 	.short	(.L_160 - .L_159)


	//   ....[0]....
.L_159:
        /*002c*/ 	.word	0x00000010


	//----- nvinfo : EIATTR_MAX_THREADS
	.align		4
.L_160:
        /*0030*/ 	.byte	0x04, 0x05
        /*0032*/ 	.short	(.L_162 - .L_161)
.L_161:
        /*0034*/ 	.word	0x00000180
        /*0038*/ 	.word	0x00000001
        /*003c*/ 	.word	0x00000001


	//----- nvinfo : EIATTR_CBANK_PARAM_SIZE
	.align		4
.L_162:
        /*0040*/ 	.byte	0x03, 0x19
        /*0042*/ 	.short	0x0a80


	//----- nvinfo : EIATTR_PARAM_CBANK
	.align		4
        /*0044*/ 	.byte	0x04, 0x0a
        /*0046*/ 	.short	(.L_164 - .L_163)
	.align		4
.L_163:
        /*0048*/ 	.word	index@(.nv.constant0._ZN7cutlass13device_kernelIN5flash11enable_sm90INS1_16FlashAttnFwdSm90INS1_25CollectiveMainloopFwdSm90ILi2EN4cute5tupleIJNS5_1CILi1EEES8_S8_EEENS6_IJNS7_ILi128EEENS7_ILi160EEENS7_ILi192EEEEEELi128ENS_12float_e4m3_tEfNS_4arch4Sm90ELb1ELb0ELb1ELb0ELb0ELb0ELb0ELb1ELb1ELb1ELb0ELb0EEENS1_21CollectiveEpilogueFwdINS6_IJSA_SA_SB_EEES9_NS_10bfloat16_tESG_Li256ELb0ELb1ELb0ELb1EEENS1_30DynamicPersistentTileSchedulerILi256ELi128ELb0ELb1ELb1EEEEEEEEEvNT_6ParamsE)
        /*004c*/ 	.short	0x0380
        /*004e*/ 	.short	0x0a80


	//----- nvinfo : EIATTR_SW_WAR
	.align		4
.L_164:
        /*0050*/ 	.byte	0x04, 0x36
        /*0052*/ 	.short	(.L_166 - .L_165)
.L_165:
        /*0054*/ 	.word	0x00000008
.L_166:


//--------------------- .nv.info._ZN7cutlass13device_kernelIN5flash11enable_sm90INS1_16FlashAttnFwdSm90INS1_25CollectiveMainloopFwdSm90ILi2EN4cute5tupleIJNS5_1CILi1EEES8_S8_EEENS6_IJNS7_ILi128EEENS7_ILi160EEENS7_ILi192EEEEEELi128ENS_12float_e4m3_tEfNS_4arch4Sm90ELb1ELb0ELb1ELb1ELb0ELb0ELb0ELb1ELb1ELb1ELb0ELb0EEENS1_21CollectiveEpilogueFwdINS6_IJSA_SA_SB_EEES9_NS_10bfloat16_tESG_Li256ELb1ELb1ELb0ELb1EEENS1_36VarlenDynamicPersistentTileSchedulerILi128ELi160ELi256ELi128ELb0ELb1ELb1ELb1ELb1ELb1EEEEEEEEEvNT_6ParamsE --------------------------
	.section	.nv.info._ZN7cutlass13device_kernelIN5flash11enable_sm90INS1_16FlashAttnFwdSm90INS1_25CollectiveMainloopFwdSm90ILi2EN4cute5tupleIJNS5_1CILi1EEES8_S8_EEENS6_IJNS7_ILi128EEENS7_ILi160EEENS7_ILi192EEEEEELi128ENS_12float_e4m3_tEfNS_4arch4Sm90ELb1ELb0ELb1ELb1ELb0ELb0ELb0ELb1ELb1ELb1ELb0ELb0EEENS1_21CollectiveEpilogueFwdINS6_IJSA_SA_SB_EEES9_NS_10bfloat16_tESG_Li256ELb1ELb1ELb0ELb1EEENS1_36VarlenDynamicPersistentTileSchedulerILi128ELi160ELi256ELi128ELb0ELb1ELb1ELb1ELb1ELb1EEEEEEEEEvNT_6ParamsE,"",@"SHT_CUDA_INFO"
	.sectionflags	@""
	.align	4


	//----- nvinfo : EIATTR_CUDA_API_VERSION
	.align		4
        /*0000*/ 	.byte	0x04, 0x37
        /*0002*/ 	.short	(.L_168 - .L_167)
.L_167:
        /*0004*/ 	.word	0x00000082


	//----- nvinfo : EIATTR_KPARAM_INFO
	.align		4
.L_168:
        /*0008*/ 	.byte	0x04, 0x17
        /*000a*/ 	.short	(.L_170 - .L_169)
.L_169:
        /*000c*/ 	.word	0x00000000
        /*0010*/ 	.short	0x0000
        /*0012*/ 	.short	0x0000
        /*0014*/ 	.byte	0x00, 0xf0, 0x01, 0x2a


	//----- nvinfo : EIATTR_SPARSE_MMA_MASK
	.align		4
.L_170:
        /*0018*/ 	.byte	0x03, 0x50
        /*001a*/ 	.short	0x0000


	//----- nvinfo : EIATTR_MAXREG_COUNT
	.align		4
        /*001c*/ 	.byte	0x03, 0x1b
        /*001e*/ 	.short	0x00a8


	//----- nvinfo : EIATTR_MERCURY_ISA_VERSION
	.align		4
        /*0020*/ 	.byte	0x03, 0x5f
        /*0022*/ 	.short	0x0101


	//----- nvinfo : EIATTR_VRC_CTA_INIT_COUNT
	.align		4
        /*0024*/ 	.byte	0x02, 0x4a
	.zero		1
	.zero		1


	//----- nvinfo : EIATTR_EXIT_INSTR_OFFSETS
	.align		4
        /*0028*/ 	.byte	0x04, 0x1c
        /*002a*/ 	.short	(.L_172 - .L_171)


	//   ....[0]....
.L_171:
        /*002c*/ 	.word	0x00000010


	//----- nvinfo : EIATTR_MAX_THREADS
	.align		4
.L_172:
        /*0030*/ 	.byte	0x04, 0x05
        /*0032*/ 	.short	(.L_174 - .L_173)
.L_173:
        /*0034*/ 	.word	0x00000180
        /*0038*/ 	.word	0x00000001
        /*003c*/ 	.word	0x00000001


	//----- nvinfo : EIATTR_CBANK_PARAM_SIZE
	.align		4
.L_174:
        /*0040*/ 	.byte	0x03, 0x19
        /*0042*/ 	.short	0x0a80


	//----- nvinfo : EIATTR_PARAM_CBANK
	.align		4
        /*0044*/ 	.byte	0x04, 0x0a
        /*0046*/ 	.short	(.L_176 - .L_175)
	.align		4
.L_175:
        /*0048*/ 	.word	index@(.nv.constant0._ZN7cutlass13device_kernelIN5flash11enable_sm90INS1_16FlashAttnFwdSm90INS1_25CollectiveMainloopFwdSm90ILi2EN4cute5tupleIJNS5_1CILi1EEES8_S8_EEENS6_IJNS7_ILi128EEENS7_ILi160EEENS7_ILi192EEEEEELi128ENS_12float_e4m3_tEfNS_4arch4Sm90ELb1ELb0ELb1ELb1ELb0ELb0ELb0ELb1ELb1ELb1ELb0ELb0EEENS1_21CollectiveEpilogueFwdINS6_IJSA_SA_SB_EEES9_NS_10bfloat16_tESG_Li256ELb1ELb1ELb0ELb1EEENS1_36VarlenDynamicPersistentTileSchedulerILi128ELi160ELi256ELi128ELb0ELb1ELb1ELb1ELb1ELb1EEEEEEEEEvNT_6ParamsE)
        /*004c*/ 	.short	0x0380
        /*004e*/ 	.short	0x0a80


	//----- nvinfo : EIATTR_SW_WAR
	.align		4
.L_176:
        /*0050*/ 	.byte	0x04, 0x36
        /*0052*/ 	.short	(.L_178 - .L_177)
.L_177:
        /*0054*/ 	.word	0x00000008
.L_178:


//--------------------- .nv.info._ZN7cutlass13device_kernelIN5flash11enable_sm90INS1_16FlashAttnFwdSm90INS1_25CollectiveMainloopFwdSm90ILi2EN4cute5tupleIJNS5_1CILi1EEES8_S8_EEENS6_IJNS7_ILi128EEENS7_ILi160EEENS7_ILi192EEEEEELi128ENS_12float_e4m3_tEfNS_4arch4Sm90ELb1ELb0ELb1ELb1ELb0ELb1ELb0ELb1ELb1ELb1ELb0ELb0EEENS1_21CollectiveEpilogueFwdINS6_IJSA_SA_SB_EEES9_NS_10bfloat16_tESG_Li256ELb1ELb1ELb0ELb1EEENS1_36VarlenDynamicPersistentTileSchedulerILi128ELi160ELi256ELi128ELb0ELb1ELb1ELb1ELb1ELb1EEEEEEEEEvNT_6ParamsE --------------------------
	.section	.nv.info._ZN7cutlass13device_kernelIN5flash11enable_sm90INS1_16FlashAttnFwdSm90INS1_25CollectiveMainloopFwdSm90ILi2EN4cute5tupleIJNS5_1CILi1EEES8_S8_EEENS6_IJNS7_ILi128EEENS7_ILi160EEENS7_ILi192EEEEEELi128ENS_12float_e4m3_tEfNS_4arch4Sm90ELb1ELb0ELb1ELb1ELb0ELb1ELb0ELb1ELb1ELb1ELb0ELb0EEENS1_21CollectiveEpilogueFwdINS6_IJSA_SA_SB_EEES9_NS_10bfloat16_tESG_Li256ELb1ELb1ELb0ELb1EEENS1_36VarlenDynamicPersistentTileSchedulerILi128ELi160ELi256ELi128ELb0ELb1ELb1ELb1ELb1ELb1EEEEEEEEEvNT_6ParamsE,"",@"SHT_CUDA_INFO"
	.sectionflags	@""
	.align	4


	//----- nvinfo : EIATTR_CUDA_API_VERSION
	.align		4
        /*0000*/ 	.byte	0x04, 0x37
        /*0002*/ 	.short	(.L_180 - .L_179)
.L_179:
        /*0004*/ 	.word	0x00000082


	//----- nvinfo : EIATTR_KPARAM_INFO
	.align		4
.L_180:
        /*0008*/ 	.byte	0x04, 0x17
        /*000a*/ 	.short	(.L_182 - .L_181)
.L_181:
        /*000c*/ 	.word	0x00000000
        /*0010*/ 	.short	0x0000
        /*0012*/ 	.short	0x0000
        /*0014*/ 	.byte	0x00, 0xf0, 0x01, 0x2a


	//----- nvinfo : EIATTR_SPARSE_MMA_MASK
	.align		4
.L_182:
        /*0018*/ 	.byte	0x03, 0x50
        /*001a*/ 	.short	0x0000


	//----- nvinfo : EIATTR_MAXREG_COUNT
	.align		4
        /*001c*/ 	.byte	0x03, 0x1b
        /*001e*/ 	.short	0x00a8


	//----- nvinfo : EIATTR_MERCURY_ISA_VERSION
	.align		4
        /*0020*/ 	.byte	0x03, 0x5f
        /*0022*/ 	.short	0x0101


	//----- nvinfo : EIATTR_VRC_CTA_INIT_COUNT
	.align		4
        /*0024*/ 	.byte	0x02, 0x4a
	.zero		1
	.zero		1


	//----- nvinfo : EIATTR_EXIT_INSTR_OFFSETS
	.align		4
        /*0028*/ 	.byte	0x04, 0x1c
        /*002a*/ 	.short	(.L_184 - .L_183)


	//   ....[0]....
.L_183:
        /*002c*/ 	.word	0x00000010


	//----- nvinfo : EIATTR_MAX_THREADS
	.align		4
.L_184:
        /*0030*/ 	.byte	0x04, 0x05
        /*0032*/ 	.short	(.L_186 - .L_185)
.L_185:
        /*0034*/ 	.word	0x00000180
        /*0038*/ 	.word	0x00000001
        /*003c*/ 	.word	0x00000001


	//----- nvinfo : EIATTR_CBANK_PARAM_SIZE
	.align		4
.L_186:
        /*0040*/ 	.byte	0x03, 0x19
        /*0042*/ 	.short	0x0a80


	//----- nvinfo : EIATTR_PARAM_CBANK
	.align		4
        /*0044*/ 	.byte	0x04, 0x0a
        /*0046*/ 	.short	(.L_188 - .L_187)
	.align		4
.L_187:
        /*0048*/ 	.word	index@(.nv.constant0._ZN7cutlass13device_kernelIN5flash11enable_sm90INS1_16FlashAttnFwdSm90INS1_25CollectiveMainloopFwdSm90ILi2EN4cute5tupleIJNS5_1CILi1EEES8_S8_EEENS6_IJNS7_ILi128EEENS7_ILi160EEENS7_ILi192EEEEEELi128ENS_12float_e4m3_tEfNS_4arch4Sm90ELb1ELb0ELb1ELb1ELb0ELb1ELb0ELb1ELb1ELb1ELb0ELb0EEENS1_21CollectiveEpilogueFwdINS6_IJSA_SA_SB_EEES9_NS_10bfloat16_tESG_Li256ELb1ELb1ELb0ELb1EEENS1_36VarlenDynamicPersistentTileSchedulerILi128ELi160ELi256ELi128ELb0ELb1ELb1ELb1ELb1ELb1EEEEEEEEEvNT_6ParamsE)
        /*004c*/ 	.short	0x0380
        /*004e*/ 	.short	0x0a80


	//----- nvinfo : EIATTR_SW_WAR
	.align		4
.L_188:
        /*0050*/ 	.byte	0x04, 0x36
        /*0052*/ 	.short	(.L_190 - .L_189)
.L_189:
        /*0054*/ 	.word	0x00000008
.L_190:


//--------------------- .nv.callgraph             --------------------------
	.section	.nv.callgraph,"",@"SHT_CUDA_CALLGRAPH"
	.align	4
	.sectionentsize	8
	.align		4
        /*0000*/ 	.word	0x00000000
	.align		4
        /*0004*/ 	.word	0xffffffff
	.align		4
        /*0008*/ 	.word	0x00000000
	.align		4
        /*000c*/ 	.word	0xfffffffe
	.align		4
        /*0010*/ 	.word	0x00000000
	.align		4
        /*0014*/ 	.word	0xfffffffd
	.align		4
        /*0018*/ 	.word	0x00000000
	.align		4
        /*001c*/ 	.word	0xfffffffc


//--------------------- .nv.constant4             --------------------------
	.section	.nv.constant4,"a",@progbits
	.align	8
	.align		8
.nv.constant4:
        /*0000*/ 	.dword	_ZN86_INTERNAL_d4b861e3_50_flash_fwd_hdim192_128_e4m3_softcap_packgqa_sm90_cu_f3e6f9ee_31114cuda3std3__45__cpo5beginE
	.align		8
        /*0008*/ 	.dword	_ZN86_INTERNAL_d4b861e3_50_flash_fwd_hdim192_128_e4m3_softcap_packgqa_sm90_cu_f3e6f9ee_31114cuda3std3__45__cpo3endE
	.align		8
        /*0010*/ 	.dword	_ZN86_INTERNAL_d4b861e3_50_flash_fwd_hdim192_128_e4m3_softcap_packgqa_sm90_cu_f3e6f9ee_31114cuda3std3__45__cpo6cbeginE
	.align		8
        /*0018*/ 	.dword	_ZN86_INTERNAL_d4b861e3_50_flash_fwd_hdim192_128_e4m3_softcap_packgqa_sm90_cu_f3e6f9ee_31114cuda3std3__45__cpo4cendE
	.align		8
        /*0020*/ 	.dword	_ZN86_INTERNAL_d4b861e3_50_flash_fwd_hdim192_128_e4m3_softcap_packgqa_sm90_cu_f3e6f9ee_31114cuda3std3__488_GLOBAL__N__d4b861e3_50_flash_fwd_hdim192_128_e4m3_softcap_packgqa_sm90_cu_f3e6f9ee_31116ignoreE
	.align		8
        /*0028*/ 	.dword	_ZN86_INTERNAL_d4b861e3_50_flash_fwd_hdim192_128_e4m3_softcap_packgqa_sm90_cu_f3e6f9ee_31114cuda3std3__419piecewise_constructE
	.align		8
        /*0030*/ 	.dword	_ZN86_INTERNAL_d4b861e3_50_flash_fwd_hdim192_128_e4m3_softcap_packgqa_sm90_cu_f3e6f9ee_31114cuda3std3__48in_placeE
	.align		8
        /*0038*/ 	.dword	_ZN86_INTERNAL_d4b861e3_50_flash_fwd_hdim192_128_e4m3_softcap_packgqa_sm90_cu_f3e6f9ee_31114cuda3std6ranges3__45__cpo4swapE
	.align		8
        /*0040*/ 	.dword	_ZN86_INTERNAL_d4b861e3_50_flash_fwd_hdim192_128_e4m3_softcap_packgqa_sm90_cu_f3e6f9ee_31114cuda3std6ranges3__45__cpo9iter_moveE
	.align		8
        /*0048*/ 	.dword	_ZN86_INTERNAL_d4b861e3_50_flash_fwd_hdim192_128_e4m3_softcap_packgqa_sm90_cu_f3e6f9ee_31114cute7productE
	.align		8
        /*0050*/ 	.dword	_ZN86_INTERNAL_d4b861e3_50_flash_fwd_hdim192_128_e4m3_softcap_packgqa_sm90_cu_f3e6f9ee_31114cute1_E


//--------------------- .text._ZN7cutlass13device_kernelIN5flash11enable_sm90INS1_16FlashAttnFwdSm90INS1_25CollectiveMainloopFwdSm90ILi2EN4cute5tupleIJNS5_1CILi1EEES8_S8_EEENS6_IJNS7_ILi128EEENS7_ILi160EEENS7_ILi192EEEEEELi128ENS_12float_e4m3_tEfNS_4arch4Sm90ELb0ELb0ELb1ELb0ELb0ELb0ELb0ELb1ELb1ELb1ELb0ELb0EEENS1_21CollectiveEpilogueFwdINS6_IJSA_SA_SB_EEES9_NS_10bfloat16_tESG_Li256ELb0ELb1ELb0ELb1EEENS1_29StaticPersistentTileSchedulerILb0EEEEEEEEEvNT_6ParamsE --------------------------
	.section	.text._ZN7cutlass13device_kernelIN5flash11enable_sm90INS1_16FlashAttnFwdSm90INS1_25CollectiveMainloopFwdSm90ILi2EN4cute5tupleIJNS5_1CILi1EEES8_S8_EEENS6_IJNS7_ILi128EEENS7_ILi160EEENS7_ILi192EEEEEELi128ENS_12float_e4m3_tEfNS_4arch4Sm90ELb0ELb0ELb1ELb0ELb0ELb0ELb0ELb1ELb1ELb1ELb0ELb0EEENS1_21CollectiveEpilogueFwdINS6_IJSA_SA_SB_EEES9_NS_10bfloat16_tESG_Li256ELb0ELb1ELb0ELb1EEENS1_29StaticPersistentTileSchedulerILb0EEEEEEEEEvNT_6ParamsE,"ax",@progbits
	.align	128
.text._ZN7cutlass13device_kernelIN5flash11enable_sm90INS1_16FlashAttnFwdSm90INS1_25CollectiveMainloopFwdSm90ILi2EN4cute5tupleIJNS5_1CILi1EEES8_S8_EEENS6_IJNS7_ILi128EEENS7_ILi160EEENS7_ILi192EEEEEELi128ENS_12float_e4m3_tEfNS_4arch4Sm90ELb0ELb0ELb1ELb0ELb0ELb0ELb0ELb1ELb1ELb1ELb0ELb0EEENS1_21CollectiveEpilogueFwdINS6_IJSA_SA_SB_EEES9_NS_10bfloat16_tESG_Li256ELb0ELb1ELb0ELb1EEENS1_29StaticPersistentTileSchedulerILb0EEEEEEEEEvNT_6ParamsE:
        .type           _ZN7cutlass13device_kernelIN5flash11enable_sm90INS1_16FlashAttnFwdSm90INS1_25CollectiveMainloopFwdSm90ILi2EN4cute5tupleIJNS5_1CILi1EEES8_S8_EEENS6_IJNS7_ILi128EEENS7_ILi160EEENS7_ILi192EEEEEELi128ENS_12float_e4m3_tEfNS_4arch4Sm90ELb0ELb0ELb1ELb0ELb0ELb0ELb0ELb1ELb1ELb1ELb0ELb0EEENS1_21CollectiveEpilogueFwdINS6_IJSA_SA_SB_EEES9_NS_10bfloat16_tESG_Li256ELb0ELb1ELb0ELb1EEENS1_29StaticPersistentTileSchedulerILb0EEEEEEEEEvNT_6ParamsE,@function
        .size           _ZN7cutlass13device_kernelIN5flash11enable_sm90INS1_16FlashAttnFwdSm90INS1_25CollectiveMainloopFwdSm90ILi2EN4cute5tupleIJNS5_1CILi1EEES8_S8_EEENS6_IJNS7_ILi128EEENS7_ILi160EEENS7_ILi192EEEEEELi128ENS_12float_e4m3_tEfNS_4arch4Sm90ELb0ELb0ELb1ELb0ELb0ELb0ELb0ELb1ELb1ELb1ELb0ELb0EEENS1_21CollectiveEpilogueFwdINS6_IJSA_SA_SB_EEES9_NS_10bfloat16_tESG_Li256ELb0ELb1ELb0ELb1EEENS1_29StaticPersistentTileSchedulerILb0EEEEEEEEEvNT_6ParamsE,(.L_x_10 - _ZN7cutlass13device_kernelIN5flash11enable_sm90INS1_16FlashAttnFwdSm90INS1_25CollectiveMainloopFwdSm90ILi2EN4cute5tupleIJNS5_1CILi1EEES8_S8_EEENS6_IJNS7_ILi128EEENS7_ILi160EEENS7_ILi192EEEEEELi128ENS_12float_e4m3_tEfNS_4arch4Sm90ELb0ELb0ELb1ELb0ELb0ELb0ELb0ELb1ELb1ELb1ELb0ELb0EEENS1_21CollectiveEpilogueFwdINS6_IJSA_SA_SB_EEES9_NS_10bfloat16_tESG_Li256ELb0ELb1ELb0ELb1EEENS1_29StaticPersistentTileSchedulerILb0EEEEEEEEEvNT_6ParamsE)
        .other          _ZN7cutlass13device_kernelIN5flash11enable_sm90INS1_16FlashAttnFwdSm90INS1_25CollectiveMainloopFwdSm90ILi2EN4cute5tupleIJNS5_1CILi1EEES8_S8_EEENS6_IJNS7_ILi128EEENS7_ILi160EEENS7_ILi192EEEEEELi128ENS_12float_e4m3_tEfNS_4arch4Sm90ELb0ELb0ELb1ELb0ELb0ELb0ELb0ELb1ELb1ELb1ELb0ELb0EEENS1_21CollectiveEpilogueFwdINS6_IJSA_SA_SB_EEES9_NS_10bfloat16_tESG_Li256ELb0ELb1ELb0ELb1EEENS1_29StaticPersistentTileSchedulerILb0EEEEEEEEEvNT_6ParamsE,@"STO_CUDA_ENTRY STV_DEFAULT"
_ZN7cutlass13device_kernelIN5flash11enable_sm90INS1_16FlashAttnFwdSm90INS1_25CollectiveMainloopFwdSm90ILi2EN4cute5tupleIJNS5_1CILi1EEES8_S8_EEENS6_IJNS7_ILi128EEENS7_ILi160EEENS7_ILi192EEEEEELi128ENS_12float_e4m3_tEfNS_4arch4Sm90ELb0ELb0ELb1ELb0ELb0ELb0ELb0ELb1ELb1ELb1ELb0ELb0EEENS1_21CollectiveEpilogueFwdINS6_IJSA_SA_SB_EEES9_NS_10bfloat16_tESG_Li256ELb0ELb1ELb0ELb1EEENS1_29StaticPersistentTileSchedulerILb0EEEEEEEEEvNT_6ParamsE:
[----:B------:R-:W-:Y:S01]  /*0000*/  LDC R1, c[0x0][0x37c] ;  /* 0x0000df00ff017b82 */ /* 0x000fe20000000800 */
[----:B------:R-:W-:Y:S05]  /*0010*/  EXIT ;  /* 0x000000000000794d */ /* 0x000fea0003800000 */
.L_x_0:
[----:B------:R-:W-:-:S00]  /*0020*/  BRA `(.L_x_0) ;  /* 0xfffffffc00fc7947 */ /* 0x000fc0000383ffff */
[----:B------:R-:W-:-:S00]  /*0030*/  NOP ;  /* 0x0000000000007918 */ /* 0x000fc00000000000 */
        /* <DEDUP_REMOVED lines=12> */
.L_x_10:


//--------------------- .text._ZN7cutlass13device_kernelIN5flash11enable_sm90INS1_16FlashAttnFwdSm90INS1_25CollectiveMainloopFwdSm90ILi2EN4cute5tupleIJNS5_1CILi2EEENS7_ILi1EEES9_EEENS6_IJNS7_ILi128EEENS7_ILi160EEENS7_ILi192EEEEEELi128ENS_12float_e4m3_tEfNS_4arch4Sm90ELb0ELb0ELb1ELb0ELb0ELb0ELb0ELb1ELb1ELb1ELb0ELb0EEENS1_21CollectiveEpilogueFwdINS6_IJSB_SB_SC_EEESA_NS_10bfloat16_tESH_Li256ELb0ELb1ELb0ELb1EEENS1_29StaticPersistentTileSchedulerILb0EEEEEEEEEvNT_6ParamsE --------------------------
	.section	.text._ZN7cutlass13device_kernelIN5flash11enable_sm90INS1_16FlashAttnFwdSm90INS1_25CollectiveMainloopFwdSm90ILi2EN4cute5tupleIJNS5_1CILi2EEENS7_ILi1EEES9_EEENS6_IJNS7_ILi128EEENS7_ILi160EEENS7_ILi192EEEEEELi128ENS_12float_e4m3_tEfNS_4arch4Sm90ELb0ELb0ELb1ELb0ELb0ELb0ELb0ELb1ELb1ELb1ELb0ELb0EEENS1_21CollectiveEpilogueFwdINS6_IJSB_SB_SC_EEESA_NS_10bfloat16_tESH_Li256ELb0ELb1ELb0ELb1EEENS1_29StaticPersistentTileSchedulerILb0EEEEEEEEEvNT_6ParamsE,"ax",@progbits
	.align	128
.text._ZN7cutlass13device_kernelIN5flash11enable_sm90INS1_16FlashAttnFwdSm90INS1_25CollectiveMainloopFwdSm90ILi2EN4cute5tupleIJNS5_1CILi2EEENS7_ILi1EEES9_EEENS6_IJNS7_ILi128EEENS7_ILi160EEENS7_ILi192EEEEEELi128ENS_12float_e4m3_tEfNS_4arch4Sm90ELb0ELb0ELb1ELb0ELb0ELb0ELb0ELb1ELb1ELb1ELb0ELb0EEENS1_21CollectiveEpilogueFwdINS6_IJSB_SB_SC_EEESA_NS_10bfloat16_tESH_Li256ELb0ELb1ELb0ELb1EEENS1_29StaticPersistentTileSchedulerILb0EEEEEEEEEvNT_6ParamsE:
        .type           _ZN7cutlass13device_kernelIN5flash11enable_sm90INS1_16FlashAttnFwdSm90INS1_25CollectiveMainloopFwdSm90ILi2EN4cute5tupleIJNS5_1CILi2EEENS7_ILi1EEES9_EEENS6_IJNS7_ILi128EEENS7_ILi160EEENS7_ILi192EEEEEELi128ENS_12float_e4m3_tEfNS_4arch4Sm90ELb0ELb0ELb1ELb0ELb0ELb0ELb0ELb1ELb1ELb1ELb0ELb0EEENS1_21CollectiveEpilogueFwdINS6_IJSB_SB_SC_EEESA_NS_10bfloat16_tESH_Li256ELb0ELb1ELb0ELb1EEENS1_29StaticPersistentTileSchedulerILb0EEEEEEEEEvNT_6ParamsE,@function
        .size           _ZN7cutlass13device_kernelIN5flash11enable_sm90INS1_16FlashAttnFwdSm90INS1_25CollectiveMainloopFwdSm90ILi2EN4cute5tupleIJNS5_1CILi2EEENS7_ILi1EEES9_EEENS6_IJNS7_ILi128EEENS7_ILi160EEENS7_ILi192EEEEEELi128ENS_12float_e4m3_tEfNS_4arch4Sm90ELb0ELb0ELb1ELb0ELb0ELb0ELb0ELb1ELb1ELb1ELb0ELb0EEENS1_21CollectiveEpilogueFwdINS6_IJSB_SB_SC_EEESA_NS_10bfloat16_tESH_Li256ELb0ELb1ELb0ELb1EEENS1_29StaticPersistentTileSchedulerILb0EEEEEEEEEvNT_6ParamsE,(.L_x_11 - _ZN7cutlass13device_kernelIN5flash11enable_sm90INS1_16FlashAttnFwdSm90INS1_25CollectiveMainloopFwdSm90ILi2EN4cute5tupleIJNS5_1CILi2EEENS7_ILi1EEES9_EEENS6_IJNS7_ILi128EEENS7_ILi160EEENS7_ILi192EEEEEELi128ENS_12float_e4m3_tEfNS_4arch4Sm90ELb0ELb0ELb1ELb0ELb0ELb0ELb0ELb1ELb1ELb1ELb0ELb0EEENS1_21CollectiveEpilogueFwdINS6_IJSB_SB_SC_EEESA_NS_10bfloat16_tESH_Li256ELb0ELb1ELb0ELb1EEENS1_29StaticPersistentTileSchedulerILb0EEEEEEEEEvNT_6ParamsE)
        .other          _ZN7cutlass13device_kernelIN5flash11enable_sm90INS1_16FlashAttnFwdSm90INS1_25CollectiveMainloopFwdSm90ILi2EN4cute5tupleIJNS5_1CILi2EEENS7_ILi1EEES9_EEENS6_IJNS7_ILi128EEENS7_ILi160EEENS7_ILi192EEEEEELi128ENS_12float_e4m3_tEfNS_4arch4Sm90ELb0ELb0ELb1ELb0ELb0ELb0ELb0ELb1ELb1ELb1ELb0ELb0EEENS1_21CollectiveEpilogueFwdINS6_IJSB_SB_SC_EEESA_NS_10bfloat16_tESH_Li256ELb0ELb1ELb0ELb1EEENS1_29StaticPersistentTileSchedulerILb0EEEEEEEEEvNT_6ParamsE,@"STO_CUDA_ENTRY STV_DEFAULT"
_ZN7cutlass13device_kernelIN5flash11enable_sm90INS1_16FlashAttnFwdSm90INS1_25CollectiveMainloopFwdSm90ILi2EN4cute5tupleIJNS5_1CILi2EEENS7_ILi1EEES9_EEENS6_IJNS7_ILi128EEENS7_ILi160EEENS7_ILi192EEEEEELi128ENS_12float_e4m3_tEfNS_4arch4Sm90ELb0ELb0ELb1ELb0ELb0ELb0ELb0ELb1ELb1ELb1ELb0ELb0EEENS1_21CollectiveEpilogueFwdINS6_IJSB_SB_SC_EEESA_NS_10bfloat16_tESH_Li256ELb0ELb1ELb0ELb1EEENS1_29StaticPersistentTileSchedulerILb0EEEEEEEEEvNT_6ParamsE:
[----:B------:R-:W-:Y:S01]  /*0000*/  LDC R1, c[0x0][0x37c] ;  /* 0x0000df00ff017b82 */ /* 0x000fe20000000800 */
[----:B------:R-:W-:Y:S05]  /*0010*/  EXIT ;  /* 0x000000000000794d */ /* 0x000fea0003800000 */
.L_x_1:
        /* <DEDUP_REMOVED lines=14> */
.L_x_11:


//--------------------- .text._ZN7cutlass13device_kernelIN5flash11enable_sm90INS1_16FlashAttnFwdSm90INS1_25CollectiveMainloopFwdSm90ILi2EN4cute5tupleIJNS5_1CILi1EEES8_S8_EEENS6_IJNS7_ILi128EEENS7_ILi160EEENS7_ILi192EEEEEELi128ENS_12float_e4m3_tEfNS_4arch4Sm90ELb0ELb0ELb1ELb1ELb0ELb0ELb0ELb1ELb1ELb1ELb0ELb0EEENS1_21CollectiveEpilogueFwdINS6_IJSA_SA_SB_EEES9_NS_10bfloat16_tESG_Li256ELb1ELb1ELb0ELb1EEENS1_36VarlenDynamicPersistentTileSchedulerILi128ELi160ELi256ELi128ELb0ELb1ELb1ELb0ELb1ELb1EEEEEEEEEvNT_6ParamsE --------------------------
	.section	.text._ZN7cutlass13device_kernelIN5flash11enable_sm90INS1_16FlashAttnFwdSm90INS1_25CollectiveMainloopFwdSm90ILi2EN4cute5tupleIJNS5_1CILi1EEES8_S8_EEENS6_IJNS7_ILi128EEENS7_ILi160EEENS7_ILi192EEEEEELi128ENS_12float_e4m3_tEfNS_4arch4Sm90ELb0ELb0ELb1ELb1ELb0ELb0ELb0ELb1ELb1ELb1ELb0ELb0EEENS1_21CollectiveEpilogueFwdINS6_IJSA_SA_SB_EEES9_NS_10bfloat16_tESG_Li256ELb1ELb1ELb0ELb1EEENS1_36VarlenDynamicPersistentTileSchedulerILi128ELi160ELi256ELi128ELb0ELb1ELb1ELb0ELb1ELb1EEEEEEEEEvNT_6ParamsE,"ax",@progbits
	.align	128
.text._ZN7cutlass13device_kernelIN5flash11enable_sm90INS1_16FlashAttnFwdSm90INS1_25CollectiveMainloopFwdSm90ILi2EN4cute5tupleIJNS5_1CILi1EEES8_S8_EEENS6_IJNS7_ILi128EEENS7_ILi160EEENS7_ILi192EEEEEELi128ENS_12float_e4m3_tEfNS_4arch4Sm90ELb0ELb0ELb1ELb1ELb0ELb0ELb0ELb1ELb1ELb1ELb0ELb0EEENS1_21CollectiveEpilogueFwdINS6_IJSA_SA_SB_EEES9_NS_10bfloat16_tESG_Li256ELb1ELb1ELb0ELb1EEENS1_36VarlenDynamicPersistentTileSchedulerILi128ELi160ELi256ELi128ELb0ELb1ELb1ELb0ELb1ELb1EEEEEEEEEvNT_6ParamsE:
        .type           _ZN7cutlass13device_kernelIN5flash11enable_sm90INS1_16FlashAttnFwdSm90INS1_25CollectiveMainloopFwdSm90ILi2EN4cute5tupleIJNS5_1CILi1EEES8_S8_EEENS6_IJNS7_ILi128EEENS7_ILi160EEENS7_ILi192EEEEEELi128ENS_12float_e4m3_tEfNS_4arch4Sm90ELb0ELb0ELb1ELb1ELb0ELb0ELb0ELb1ELb1ELb1ELb0ELb0EEENS1_21CollectiveEpilogueFwdINS6_IJSA_SA_SB_EEES9_NS_10bfloat16_tESG_Li256ELb1ELb1ELb0ELb1EEENS1_36VarlenDynamicPersistentTileSchedulerILi128ELi160ELi256ELi128ELb0ELb1ELb1ELb0ELb1ELb1EEEEEEEEEvNT_6ParamsE,@function
        .size           _ZN7cutlass13device_kernelIN5flash11enable_sm90INS1_16FlashAttnFwdSm90INS1_25CollectiveMainloopFwdSm90ILi2EN4cute5tupleIJNS5_1CILi1EEES8_S8_EEENS6_IJNS7_ILi128EEENS7_ILi160EEENS7_ILi192EEEEEELi128ENS_12float_e4m3_tEfNS_4arch4Sm90ELb0ELb0ELb1ELb1ELb0ELb0ELb0ELb1ELb1ELb1ELb0ELb0EEENS1_21CollectiveEpilogueFwdINS6_IJSA_SA_SB_EEES9_NS_10bfloat16_tESG_Li256ELb1ELb1ELb0ELb1EEENS1_36VarlenDynamicPersistentTileSchedulerILi128ELi160ELi256ELi128ELb0ELb1ELb1ELb0ELb1ELb1EEEEEEEEEvNT_6ParamsE,(.L_x_12 - _ZN7cutlass13device_kernelIN5flash11enable_sm90INS1_16FlashAttnFwdSm90INS1_25CollectiveMainloopFwdSm90ILi2EN4cute5tupleIJNS5_1CILi1EEES8_S8_EEENS6_IJNS7_ILi128EEENS7_ILi160EEENS7_ILi192EEEEEELi128ENS_12float_e4m3_tEfNS_4arch4Sm90ELb0ELb0ELb1ELb1ELb0ELb0ELb0ELb1ELb1ELb1ELb0ELb0EEENS1_21CollectiveEpilogueFwdINS6_IJSA_SA_SB_EEES9_NS_10bfloat16_tESG_Li256ELb1ELb1ELb0ELb1EEENS1_36VarlenDynamicPersistentTileSchedulerILi128ELi160ELi256ELi128ELb0ELb1ELb1ELb0ELb1ELb1EEEEEEEEEvNT_6ParamsE)
        .other          _ZN7cutlass13device_kernelIN5flash11enable_sm90INS1_16FlashAttnFwdSm90INS1_25CollectiveMainloopFwdSm90ILi2EN4cute5tupleIJNS5_1CILi1EEES8_S8_EEENS6_IJNS7_ILi128EEENS7_ILi160EEENS7_ILi192EEEEEELi128ENS_12float_e4m3_tEfNS_4arch4Sm90ELb0ELb0ELb1ELb1ELb0ELb0ELb0ELb1ELb1ELb1ELb0ELb0EEENS1_21CollectiveEpilogueFwdINS6_IJSA_SA_SB_EEES9_NS_10bfloat16_tESG_Li256ELb1ELb1ELb0ELb1EEENS1_36VarlenDynamicPersistentTileSchedulerILi128ELi160ELi256ELi128ELb0ELb1ELb1ELb0ELb1ELb1EEEEEEEEEvNT_6ParamsE,@"STO_CUDA_ENTRY STV_DEFAULT"
_ZN7cutlass13device_kernelIN5flash11enable_sm90INS1_16FlashAttnFwdSm90INS1_25CollectiveMainloopFwdSm90ILi2EN4cute5tupleIJNS5_1CILi1EEES8_S8_EEENS6_IJNS7_ILi128EEENS7_ILi160EEENS7_ILi192EEEEEELi128ENS_12float_e4m3_tEfNS_4arch4Sm90ELb0ELb0ELb1ELb1ELb0ELb0ELb0ELb1ELb1ELb1ELb0ELb0EEENS1_21CollectiveEpilogueFwdINS6_IJSA_SA_SB_EEES9_NS_10bfloat16_tESG_Li256ELb1ELb1ELb0ELb1EEENS1_36VarlenDynamicPersistentTileSchedulerILi128ELi160ELi256ELi128ELb0ELb1ELb1ELb0ELb1ELb1EEEEEEEEEvNT_6ParamsE:
[----:B------:R-:W-:Y:S01]  /*0000*/  LDC R1, c[0x0][0x37c] ;  /* 0x0000df00ff017b82 */ /* 0x000fe20000000800 */
[----:B------:R-:W-:Y:S05]  /*0010*/  EXIT ;  /* 0x000000000000794d */ /* 0x000fea0003800000 */
.L_x_2:
        /* <DEDUP_REMOVED lines=14> */
.L_x_12:


//--------------------- .text._ZN7cutlass13device_kernelIN5flash11enable_sm90INS1_16FlashAttnFwdSm90INS1_25CollectiveMainloopFwdSm90ILi2EN4cute5tupleIJNS5_1CILi1EEES8_S8_EEENS6_IJNS7_ILi128EEENS7_ILi160EEENS7_ILi192EEEEEELi128ENS_12float_e4m3_tEfNS_4arch4Sm90ELb0ELb0ELb1ELb1ELb0ELb1ELb0ELb1ELb1ELb1ELb0ELb0EEENS1_21CollectiveEpilogueFwdINS6_IJSA_SA_SB_EEES9_NS_10bfloat16_tESG_Li256ELb1ELb1ELb0ELb1EEENS1_36VarlenDynamicPersistentTileSchedulerILi128ELi160ELi256ELi128ELb0ELb1ELb1ELb0ELb1ELb1EEEEEEEEEvNT_6ParamsE --------------------------
	.section	.text._ZN7cutlass13device_kernelIN5flash11enable_sm90INS1_16FlashAttnFwdSm90INS1_25CollectiveMainloopFwdSm90ILi2EN4cute5tupleIJNS5_1CILi1EEES8_S8_EEENS6_IJNS7_ILi128EEENS7_ILi160EEENS7_ILi192EEEEEELi128ENS_12float_e4m3_tEfNS_4arch4Sm90ELb0ELb0ELb1ELb1ELb0ELb1ELb0ELb1ELb1ELb1ELb0ELb0EEENS1_21CollectiveEpilogueFwdINS6_IJSA_SA_SB_EEES9_NS_10bfloat16_tESG_Li256ELb1ELb1ELb0ELb1EEENS1_36VarlenDynamicPersistentTileSchedulerILi128ELi160ELi256ELi128ELb0ELb1ELb1ELb0ELb1ELb1EEEEEEEEEvNT_6ParamsE,"ax",@progbits
	.align	128
.text._ZN7cutlass13device_kernelIN5flash11enable_sm90INS1_16FlashAttnFwdSm90INS1_25CollectiveMainloopFwdSm90ILi2EN4cute5tupleIJNS5_1CILi1EEES8_S8_EEENS6_IJNS7_ILi128EEENS7_ILi160EEENS7_ILi192EEEEEELi128ENS_12float_e4m3_tEfNS_4arch4Sm90ELb0ELb0ELb1ELb1ELb0ELb1ELb0ELb1ELb1ELb1ELb0ELb0EEENS1_21CollectiveEpilogueFwdINS6_IJSA_SA_SB_EEES9_NS_10bfloat16_tESG_Li256ELb1ELb1ELb0ELb1EEENS1_36VarlenDynamicPersistentTileSchedulerILi128ELi160ELi256ELi128ELb0ELb1ELb1ELb0ELb1ELb1EEEEEEEEEvNT_6ParamsE:
        .type           _ZN7cutlass13device_kernelIN5flash11enable_sm90INS1_16FlashAttnFwdSm90INS1_25CollectiveMainloopFwdSm90ILi2EN4cute5tupleIJNS5_1CILi1EEES8_S8_EEENS6_IJNS7_ILi128EEENS7_ILi160EEENS7_ILi192EEEEEELi128ENS_12float_e4m3_tEfNS_4arch4Sm90ELb0ELb0ELb1ELb1ELb0ELb1ELb0ELb1ELb1ELb1ELb0ELb0EEENS1_21CollectiveEpilogueFwdINS6_IJSA_SA_SB_EEES9_NS_10bfloat16_tESG_Li256ELb1ELb1ELb0ELb1EEENS1_36VarlenDynamicPersistentTileSchedulerILi128ELi160ELi256ELi128ELb0ELb1ELb1ELb0ELb1ELb1EEEEEEEEEvNT_6ParamsE,@function
        .size           _ZN7cutlass13device_kernelIN5flash11enable_sm90INS1_16FlashAttnFwdSm90INS1_25CollectiveMainloopFwdSm90ILi2EN4cute5tupleIJNS5_1CILi1EEES8_S8_EEENS6_IJNS7_ILi128EEENS7_ILi160EEENS7_ILi192EEEEEELi128ENS_12float_e4m3_tEfNS_4arch4Sm90ELb0ELb0ELb1ELb1ELb0ELb1ELb0ELb1ELb1ELb1ELb0ELb0EEENS1_21CollectiveEpilogueFwdINS6_IJSA_SA_SB_EEES9_NS_10bfloat16_tESG_Li256ELb1ELb1ELb0ELb1EEENS1_36VarlenDynamicPersistentTileSchedulerILi128ELi160ELi256ELi128ELb0ELb1ELb1ELb0ELb1ELb1EEEEEEEEEvNT_6ParamsE,(.L_x_13 - _ZN7cutlass13device_kernelIN5flash11enable_sm90INS1_16FlashAttnFwdSm90INS1_25CollectiveMainloopFwdSm90ILi2EN4cute5tupleIJNS5_1CILi1EEES8_S8_EEENS6_IJNS7_ILi128EEENS7_ILi160EEENS7_ILi192EEEEEELi128ENS_12float_e4m3_tEfNS_4arch4Sm90ELb0ELb0ELb1ELb1ELb0ELb1ELb0ELb1ELb1ELb1ELb0ELb0EEENS1_21CollectiveEpilogueFwdINS6_IJSA_SA_SB_EEES9_NS_10bfloat16_tESG_Li256ELb1ELb1ELb0ELb1EEENS1_36VarlenDynamicPersistentTileSchedulerILi128ELi160ELi256ELi128ELb0ELb1ELb1ELb0ELb1ELb1EEEEEEEEEvNT_6ParamsE)
        .other          _ZN7cutlass13device_kernelIN5flash11enable_sm90INS1_16FlashAttnFwdSm90INS1_25CollectiveMainloopFwdSm90ILi2EN4cute5tupleIJNS5_1CILi1EEES8_S8_EEENS6_IJNS7_ILi128EEENS7_ILi160EEENS7_ILi192EEEEEELi128ENS_12float_e4m3_tEfNS_4arch4Sm90ELb0ELb0ELb1ELb1ELb0ELb1ELb0ELb1ELb1ELb1ELb0ELb0EEENS1_21CollectiveEpilogueFwdINS6_IJSA_SA_SB_EEES9_NS_10bfloat16_tESG_Li256ELb1ELb1ELb0ELb1EEENS1_36VarlenDynamicPersistentTileSchedulerILi128ELi160ELi256ELi128ELb0ELb1ELb1ELb0ELb1ELb1EEEEEEEEEvNT_6ParamsE,@"STO_CUDA_ENTRY STV_DEFAULT"
_ZN7cutlass13device_kernelIN5flash11enable_sm90INS1_16FlashAttnFwdSm90INS1_25CollectiveMainloopFwdSm90ILi2EN4cute5tupleIJNS5_1CILi1EEES8_S8_EEENS6_IJNS7_ILi128EEENS7_ILi160EEENS7_ILi192EEEEEELi128ENS_12float_e4m3_tEfNS_4arch4Sm90ELb0ELb0ELb1ELb1ELb0ELb1ELb0ELb1ELb1ELb1ELb0ELb0EEENS1_21CollectiveEpilogueFwdINS6_IJSA_SA_SB_EEES9_NS_10bfloat16_tESG_Li256ELb1ELb1ELb0ELb1EEENS1_36VarlenDynamicPersistentTileSchedulerILi128ELi160ELi256ELi128ELb0ELb1ELb1ELb0ELb1ELb1EEEEEEEEEvNT_6ParamsE:
[----:B------:R-:W-:Y:S01]  /*0000*/  LDC R1, c[0x0][0x37c] ;  /* 0x0000df00ff017b82 */ /* 0x000fe20000000800 */
[----:B------:R-:W-:Y:S05]  /*0010*/  EXIT ;  /* 0x000000000000794d */ /* 0x000fea0003800000 */
.L_x_3:
        /* <DEDUP_REMOVED lines=14> */
.L_x_13:


//--------------------- .text._ZN7cutlass13device_kernelIN5flash11enable_sm90INS1_16FlashAttnFwdSm90INS1_25CollectiveMainloopFwdSm90ILi2EN4cute5tupleIJNS5_1CILi1EEES8_S8_EEENS6_IJNS7_ILi128EEESA_NS7_ILi192EEEEEELi128ENS_12float_e4m3_tEfNS_4arch4Sm90ELb0ELb1ELb1ELb0ELb0ELb0ELb0ELb1ELb1ELb1ELb0ELb0EEENS1_21CollectiveEpilogueFwdINS6_IJSA_SA_SA_EEES9_NS_10bfloat16_tESF_Li256ELb0ELb1ELb0ELb1EEENS1_30DynamicPersistentTileSchedulerILi256ELi128ELb0ELb1ELb1EEEEEEEEEvNT_6ParamsE --------------------------
	.section	.text._ZN7cutlass13device_kernelIN5flash11enable_sm90INS1_16FlashAttnFwdSm90INS1_25CollectiveMainloopFwdSm90ILi2EN4cute5tupleIJNS5_1CILi1EEES8_S8_EEENS6_IJNS7_ILi128EEESA_NS7_ILi192EEEEEELi128ENS_12float_e4m3_tEfNS_4arch4Sm90ELb0ELb1ELb1ELb0ELb0ELb0ELb0ELb1ELb1ELb1ELb0ELb0EEENS1_21CollectiveEpilogueFwdINS6_IJSA_SA_SA_EEES9_NS_10bfloat16_tESF_Li256ELb0ELb1ELb0ELb1EEENS1_30DynamicPersistentTileSchedulerILi256ELi128ELb0ELb1ELb1EEEEEEEEEvNT_6ParamsE,"ax",@progbits
	.align	128
.text._ZN7cutlass13device_kernelIN5flash11enable_sm90INS1_16FlashAttnFwdSm90INS1_25CollectiveMainloopFwdSm90ILi2EN4cute5tupleIJNS5_1CILi1EEES8_S8_EEENS6_IJNS7_ILi128EEESA_NS7_ILi192EEEEEELi128ENS_12float_e4m3_tEfNS_4arch4Sm90ELb0ELb1ELb1ELb0ELb0ELb0ELb0ELb1ELb1ELb1ELb0ELb0EEENS1_21CollectiveEpilogueFwdINS6_IJSA_SA_SA_EEES9_NS_10bfloat16_tESF_Li256ELb0ELb1ELb0ELb1EEENS1_30DynamicPersistentTileSchedulerILi256ELi128ELb0ELb1ELb1EEEEEEEEEvNT_6ParamsE:
        .type           _ZN7cutlass13device_kernelIN5flash11enable_sm90INS1_16FlashAttnFwdSm90INS1_25CollectiveMainloopFwdSm90ILi2EN4cute5tupleIJNS5_1CILi1EEES8_S8_EEENS6_IJNS7_ILi128EEESA_NS7_ILi192EEEEEELi128ENS_12float_e4m3_tEfNS_4arch4Sm90ELb0ELb1ELb1ELb0ELb0ELb0ELb0ELb1ELb1ELb1ELb0ELb0EEENS1_21CollectiveEpilogueFwdINS6_IJSA_SA_SA_EEES9_NS_10bfloat16_tESF_Li256ELb0ELb1ELb0ELb1EEENS1_30DynamicPersistentTileSchedulerILi256ELi128ELb0ELb1ELb1EEEEEEEEEvNT_6ParamsE,@function
        .size           _ZN7cutlass13device_kernelIN5flash11enable_sm90INS1_16FlashAttnFwdSm90INS1_25CollectiveMainloopFwdSm90ILi2EN4cute5tupleIJNS5_1CILi1EEES8_S8_EEENS6_IJNS7_ILi128EEESA_NS7_ILi192EEEEEELi128ENS_12float_e4m3_tEfNS_4arch4Sm90ELb0ELb1ELb1ELb0ELb0ELb0ELb0ELb1ELb1ELb1ELb0ELb0EEENS1_21CollectiveEpilogueFwdINS6_IJSA_SA_SA_EEES9_NS_10bfloat16_tESF_Li256ELb0ELb1ELb0ELb1EEENS1_30DynamicPersistentTileSchedulerILi256ELi128ELb0ELb1ELb1EEEEEEEEEvNT_6ParamsE,(.L_x_14 - _ZN7cutlass13device_kernelIN5flash11enable_sm90INS1_16FlashAttnFwdSm90INS1_25CollectiveMainloopFwdSm90ILi2EN4cute5tupleIJNS5_1CILi1EEES8_S8_EEENS6_IJNS7_ILi128EEESA_NS7_ILi192EEEEEELi128ENS_12float_e4m3_tEfNS_4arch4Sm90ELb0ELb1ELb1ELb0ELb0ELb0ELb0ELb1ELb1ELb1ELb0ELb0EEENS1_21CollectiveEpilogueFwdINS6_IJSA_SA_SA_EEES9_NS_10bfloat16_tESF_Li256ELb0ELb1ELb0ELb1EEENS1_30DynamicPersistentTileSchedulerILi256ELi128ELb0ELb1ELb1EEEEEEEEEvNT_6ParamsE)
        .other          _ZN7cutlass13device_kernelIN5flash11enable_sm90INS1_16FlashAttnFwdSm90INS1_25CollectiveMainloopFwdSm90ILi2EN4cute5tupleIJNS5_1CILi1EEES8_S8_EEENS6_IJNS7_ILi128EEESA_NS7_ILi192EEEEEELi128ENS_12float_e4m3_tEfNS_4arch4Sm90ELb0ELb1ELb1ELb0ELb0ELb0ELb0ELb1ELb1ELb1ELb0ELb0EEENS1_21CollectiveEpilogueFwdINS6_IJSA_SA_SA_EEES9_NS_10bfloat16_tESF_Li256ELb0ELb1ELb0ELb1EEENS1_30DynamicPersistentTileSchedulerILi256ELi128ELb0ELb1ELb1EEEEEEEEEvNT_6ParamsE,@"STO_CUDA_ENTRY STV_DEFAULT"
_ZN7cutlass13device_kernelIN5flash11enable_sm90INS1_16FlashAttnFwdSm90INS1_25CollectiveMainloopFwdSm90ILi2EN4cute5tupleIJNS5_1CILi1EEES8_S8_EEENS6_IJNS7_ILi128EEESA_NS7_ILi192EEEEEELi128ENS_12float_e4m3_tEfNS_4arch4Sm90ELb0ELb1ELb1ELb0ELb0ELb0ELb0ELb1ELb1ELb1ELb0ELb0EEENS1_21CollectiveEpilogueFwdINS6_IJSA_SA_SA_EEES9_NS_10bfloat16_tESF_Li256ELb0ELb1ELb0ELb1EEENS1_30DynamicPersistentTileSchedulerILi256ELi128ELb0ELb1ELb1EEEEEEEEEvNT_6ParamsE:
[----:B------:R-:W-:Y:S01]  /*0000*/  LDC R1, c[0x0][0x37c] ;  /* 0x0000df00ff017b82 */ /* 0x000fe20000000800 */
[----:B------:R-:W-:Y:S05]  /*0010*/  EXIT ;  /* 0x000000000000794d */ /* 0x000fea0003800000 */
.L_x_4:
        /* <DEDUP_REMOVED lines=14> */
.L_x_14:


//--------------------- .text._ZN7cutlass13device_kernelIN5flash11enable_sm90INS1_16FlashAttnFwdSm90INS1_25CollectiveMainloopFwdSm90ILi2EN4cute5tupleIJNS5_1CILi1EEES8_S8_EEENS6_IJNS7_ILi128EEESA_NS7_ILi192EEEEEELi128ENS_12float_e4m3_tEfNS_4arch4Sm90ELb0ELb1ELb1ELb1ELb0ELb0ELb0ELb1ELb1ELb1ELb0ELb0EEENS1_21CollectiveEpilogueFwdINS6_IJSA_SA_SA_EEES9_NS_10bfloat16_tESF_Li256ELb1ELb1ELb0ELb1EEENS1_36VarlenDynamicPersistentTileSchedulerILi128ELi128ELi256ELi128ELb0ELb1ELb1ELb1ELb0ELb1EEEEEEEEEvNT_6ParamsE --------------------------
	.section	.text._ZN7cutlass13device_kernelIN5flash11enable_sm90INS1_16FlashAttnFwdSm90INS1_25CollectiveMainloopFwdSm90ILi2EN4cute5tupleIJNS5_1CILi1EEES8_S8_EEENS6_IJNS7_ILi128EEESA_NS7_ILi192EEEEEELi128ENS_12float_e4m3_tEfNS_4arch4Sm90ELb0ELb1ELb1ELb1ELb0ELb0ELb0ELb1ELb1ELb1ELb0ELb0EEENS1_21CollectiveEpilogueFwdINS6_IJSA_SA_SA_EEES9_NS_10bfloat16_tESF_Li256ELb1ELb1ELb0ELb1EEENS1_36VarlenDynamicPersistentTileSchedulerILi128ELi128ELi256ELi128ELb0ELb1ELb1ELb1ELb0ELb1EEEEEEEEEvNT_6ParamsE,"ax",@progbits
	.align	128
.text._ZN7cutlass13device_kernelIN5flash11enable_sm90INS1_16FlashAttnFwdSm90INS1_25CollectiveMainloopFwdSm90ILi2EN4cute5tupleIJNS5_1CILi1EEES8_S8_EEENS6_IJNS7_ILi128EEESA_NS7_ILi192EEEEEELi128ENS_12float_e4m3_tEfNS_4arch4Sm90ELb0ELb1ELb1ELb1ELb0ELb0ELb0ELb1ELb1ELb1ELb0ELb0EEENS1_21CollectiveEpilogueFwdINS6_IJSA_SA_SA_EEES9_NS_10bfloat16_tESF_Li256ELb1ELb1ELb0ELb1EEENS1_36VarlenDynamicPersistentTileSchedulerILi128ELi128ELi256ELi128ELb0ELb1ELb1ELb1ELb0ELb1EEEEEEEEEvNT_6ParamsE:
        .type           _ZN7cutlass13device_kernelIN5flash11enable_sm90INS1_16FlashAttnFwdSm90INS1_25CollectiveMainloopFwdSm90ILi2EN4cute5tupleIJNS5_1CILi1EEES8_S8_EEENS6_IJNS7_ILi128EEESA_NS7_ILi192EEEEEELi128ENS_12float_e4m3_tEfNS_4arch4Sm90ELb0ELb1ELb1ELb1ELb0ELb0ELb0ELb1ELb1ELb1ELb0ELb0EEENS1_21CollectiveEpilogueFwdINS6_IJSA_SA_SA_EEES9_NS_10bfloat16_tESF_Li256ELb1ELb1ELb0ELb1EEENS1_36VarlenDynamicPersistentTileSchedulerILi128ELi128ELi256ELi128ELb0ELb1ELb1ELb1ELb0ELb1EEEEEEEEEvNT_6ParamsE,@function
        .size           _ZN7cutlass13device_kernelIN5flash11enable_sm90INS1_16FlashAttnFwdSm90INS1_25CollectiveMainloopFwdSm90ILi2EN4cute5tupleIJNS5_1CILi1EEES8_S8_EEENS6_IJNS7_ILi128EEESA_NS7_ILi192EEEEEELi128ENS_12float_e4m3_tEfNS_4arch4Sm90ELb0ELb1ELb1ELb1ELb0ELb0ELb0ELb1ELb1ELb1ELb0ELb0EEENS1_21CollectiveEpilogueFwdINS6_IJSA_SA_SA_EEES9_NS_10bfloat16_tESF_Li256ELb1ELb1ELb0ELb1EEENS1_36VarlenDynamicPersistentTileSchedulerILi128ELi128ELi256ELi128ELb0ELb1ELb1ELb1ELb0ELb1EEEEEEEEEvNT_6ParamsE,(.L_x_15 - _ZN7cutlass13device_kernelIN5flash11enable_sm90INS1_16FlashAttnFwdSm90INS1_25CollectiveMainloopFwdSm90ILi2EN4cute5tupleIJNS5_1CILi1EEES8_S8_EEENS6_IJNS7_ILi128EEESA_NS7_ILi192EEEEEELi128ENS_12float_e4m3_tEfNS_4arch4Sm90ELb0ELb1ELb1ELb1ELb0ELb0ELb0ELb1ELb1ELb1ELb0ELb0EEENS1_21CollectiveEpilogueFwdINS6_IJSA_SA_SA_EEES9_NS_10bfloat16_tESF_Li256ELb1ELb1ELb0ELb1EEENS1_36VarlenDynamicPersistentTileSchedulerILi128ELi128ELi256ELi128ELb0ELb1ELb1ELb1ELb0ELb1EEEEEEEEEvNT_6ParamsE)
        .other          _ZN7cutlass13device_kernelIN5flash11enable_sm90INS1_16FlashAttnFwdSm90INS1_25CollectiveMainloopFwdSm90ILi2EN4cute5tupleIJNS5_1CILi1EEES8_S8_EEENS6_IJNS7_ILi128EEESA_NS7_ILi192EEEEEELi128ENS_12float_e4m3_tEfNS_4arch4Sm90ELb0ELb1ELb1ELb1ELb0ELb0ELb0ELb1ELb1ELb1ELb0ELb0EEENS1_21CollectiveEpilogueFwdINS6_IJSA_SA_SA_EEES9_NS_10bfloat16_tESF_Li256ELb1ELb1ELb0ELb1EEENS1_36VarlenDynamicPersistentTileSchedulerILi128ELi128ELi256ELi128ELb0ELb1ELb1ELb1ELb0ELb1EEEEEEEEEvNT_6ParamsE,@"STO_CUDA_ENTRY STV_DEFAULT"
_ZN7cutlass13device_kernelIN5flash11enable_sm90INS1_16FlashAttnFwdSm90INS1_25CollectiveMainloopFwdSm90ILi2EN4cute5tupleIJNS5_1CILi1EEES8_S8_EEENS6_IJNS7_ILi128EEESA_NS7_ILi192EEEEEELi128ENS_12float_e4m3_tEfNS_4arch4Sm90ELb0ELb1ELb1ELb1ELb0ELb0ELb0ELb1ELb1ELb1ELb0ELb0EEENS1_21CollectiveEpilogueFwdINS6_IJSA_SA_SA_EEES9_NS_10bfloat16_tESF_Li256ELb1ELb1ELb0ELb1EEENS1_36VarlenDynamicPersistentTileSchedulerILi128ELi128ELi256ELi128ELb0ELb1ELb1ELb1ELb0ELb1EEEEEEEEEvNT_6ParamsE:
[----:B------:R-:W-:Y:S01]  /*0000*/  LDC R1, c[0x0][0x37c] ;  /* 0x0000df00ff017b82 */ /* 0x000fe20000000800 */
[----:B------:R-:W-:Y:S05]  /*0010*/  EXIT ;  /* 0x000000000000794d */ /* 0x000fea0003800000 */
.L_x_5:
        /* <DEDUP_REMOVED lines=14> */
.L_x_15:


//--------------------- .text._ZN7cutlass13device_kernelIN5flash11enable_sm90INS1_16FlashAttnFwdSm90INS1_25CollectiveMainloopFwdSm90ILi2EN4cute5tupleIJNS5_1CILi1EEES8_S8_EEENS6_IJNS7_ILi128EEESA_NS7_ILi192EEEEEELi128ENS_12float_e4m3_tEfNS_4arch4Sm90ELb0ELb1ELb1ELb1ELb0ELb1ELb0ELb1ELb1ELb1ELb0ELb0EEENS1_21CollectiveEpilogueFwdINS6_IJSA_SA_SA_EEES9_NS_10bfloat16_tESF_Li256ELb1ELb1ELb0ELb1EEENS1_36VarlenDynamicPersistentTileSchedulerILi128ELi128ELi256ELi128ELb0ELb1ELb1ELb1ELb0ELb1EEEEEEEEEvNT_6ParamsE --------------------------
	.section	.text._ZN7cutlass13device_kernelIN5flash11enable_sm90INS1_16FlashAttnFwdSm90INS1_25CollectiveMainloopFwdSm90ILi2EN4cute5tupleIJNS5_1CILi1EEES8_S8_EEENS6_IJNS7_ILi128EEESA_NS7_ILi192EEEEEELi128ENS_12float_e4m3_tEfNS_4arch4Sm90ELb0ELb1ELb1ELb1ELb0ELb1ELb0ELb1ELb1ELb1ELb0ELb0EEENS1_21CollectiveEpilogueFwdINS6_IJSA_SA_SA_EEES9_NS_10bfloat16_tESF_Li256ELb1ELb1ELb0ELb1EEENS1_36VarlenDynamicPersistentTileSchedulerILi128ELi128ELi256ELi128ELb0ELb1ELb1ELb1ELb0ELb1EEEEEEEEEvNT_6ParamsE,"ax",@progbits
	.align	128
.text._ZN7cutlass13device_kernelIN5flash11enable_sm90INS1_16FlashAttnFwdSm90INS1_25CollectiveMainloopFwdSm90ILi2EN4cute5tupleIJNS5_1CILi1EEES8_S8_EEENS6_IJNS7_ILi128EEESA_NS7_ILi192EEEEEELi128ENS_12float_e4m3_tEfNS_4arch4Sm90ELb0ELb1ELb1ELb1ELb0ELb1ELb0ELb1ELb1ELb1ELb0ELb0EEENS1_21CollectiveEpilogueFwdINS6_IJSA_SA_SA_EEES9_NS_10bfloat16_tESF_Li256ELb1ELb1ELb0ELb1EEENS1_36VarlenDynamicPersistentTileSchedulerILi128ELi128ELi256ELi128ELb0ELb1ELb1ELb1ELb0ELb1EEEEEEEEEvNT_6ParamsE:
        .type           _ZN7cutlass13device_kernelIN5flash11enable_sm90INS1_16FlashAttnFwdSm90INS1_25CollectiveMainloopFwdSm90ILi2EN4cute5tupleIJNS5_1CILi1EEES8_S8_EEENS6_IJNS7_ILi128EEESA_NS7_ILi192EEEEEELi128ENS_12float_e4m3_tEfNS_4arch4Sm90ELb0ELb1ELb1ELb1ELb0ELb1ELb0ELb1ELb1ELb1ELb0ELb0EEENS1_21CollectiveEpilogueFwdINS6_IJSA_SA_SA_EEES9_NS_10bfloat16_tESF_Li256ELb1ELb1ELb0ELb1EEENS1_36VarlenDynamicPersistentTileSchedulerILi128ELi128ELi256ELi128ELb0ELb1ELb1ELb1ELb0ELb1EEEEEEEEEvNT_6ParamsE,@function
        .size           _ZN7cutlass13device_kernelIN5flash11enable_sm90INS1_16FlashAttnFwdSm90INS1_25CollectiveMainloopFwdSm90ILi2EN4cute5tupleIJNS5_1CILi1EEES8_S8_EEENS6_IJNS7_ILi128EEESA_NS7_ILi192EEEEEELi128ENS_12float_e4m3_tEfNS_4arch4Sm90ELb0ELb1ELb1ELb1ELb0ELb1ELb0ELb1ELb1ELb1ELb0ELb0EEENS1_21CollectiveEpilogueFwdINS6_IJSA_SA_SA_EEES9_NS_10bfloat16_tESF_Li256ELb1ELb1ELb0ELb1EEENS1_36VarlenDynamicPersistentTileSchedulerILi128ELi128ELi256ELi128ELb0ELb1ELb1ELb1ELb0ELb1EEEEEEEEEvNT_6ParamsE,(.L_x_16 - _ZN7cutlass13device_kernelIN5flash11enable_sm90INS1_16FlashAttnFwdSm90INS1_25CollectiveMainloopFwdSm90ILi2EN4cute5tupleIJNS5_1CILi1EEES8_S8_EEENS6_IJNS7_ILi128EEESA_NS7_ILi192EEEEEELi128ENS_12float_e4m3_tEfNS_4arch4Sm90ELb0ELb1ELb1ELb1ELb0ELb1ELb0ELb1ELb1ELb1ELb0ELb0EEENS1_21CollectiveEpilogueFwdINS6_IJSA_SA_SA_EEES9_NS_10bfloat16_tESF_Li256ELb1ELb1ELb0ELb1EEENS1_36VarlenDynamicPersistentTileSchedulerILi128ELi128ELi256ELi128ELb0ELb1ELb1ELb1ELb0ELb1EEEEEEEEEvNT_6ParamsE)
        .other          _ZN7cutlass13device_kernelIN5flash11enable_sm90INS1_16FlashAttnFwdSm90INS1_25CollectiveMainloopFwdSm90ILi2EN4cute5tupleIJNS5_1CILi1EEES8_S8_EEENS6_IJNS7_ILi128EEESA_NS7_ILi192EEEEEELi128ENS_12float_e4m3_tEfNS_4arch4Sm90ELb0ELb1ELb1ELb1ELb0ELb1ELb0ELb1ELb1ELb1ELb0ELb0EEENS1_21CollectiveEpilogueFwdINS6_IJSA_SA_SA_EEES9_NS_10bfloat16_tESF_Li256ELb1ELb1ELb0ELb1EEENS1_36VarlenDynamicPersistentTileSchedulerILi128ELi128ELi256ELi128ELb0ELb1ELb1ELb1ELb0ELb1EEEEEEEEEvNT_6ParamsE,@"STO_CUDA_ENTRY STV_DEFAULT"
_ZN7cutlass13device_kernelIN5flash11enable_sm90INS1_16FlashAttnFwdSm90INS1_25CollectiveMainloopFwdSm90ILi2EN4cute5tupleIJNS5_1CILi1EEES8_S8_EEENS6_IJNS7_ILi128EEESA_NS7_ILi192EEEEEELi128ENS_12float_e4m3_tEfNS_4arch4Sm90ELb0ELb1ELb1ELb1ELb0ELb1ELb0ELb1ELb1ELb1ELb0ELb0EEENS1_21CollectiveEpilogueFwdINS6_IJSA_SA_SA_EEES9_NS_10bfloat16_tESF_Li256ELb1ELb1ELb0ELb1EEENS1_36VarlenDynamicPersistentTileSchedulerILi128ELi128ELi256ELi128ELb0ELb1ELb1ELb1ELb0ELb1EEEEEEEEEvNT_6ParamsE:
[----:B------:R-:W-:Y:S01]  /*0000*/  LDC R1, c[0x0][0x37c] ;  /* 0x0000df00ff017b82 */ /* 0x000fe20000000800 */
[----:B------:R-:W-:Y:S05]  /*0010*/  EXIT ;  /* 0x000000000000794d */ /* 0x000fea0003800000 */
.L_x_6:
        /* <DEDUP_REMOVED lines=14> */
.L_x_16:


//--------------------- .text._ZN7cutlass13device_kernelIN5flash11enable_sm90INS1_16FlashAttnFwdSm90INS1_25CollectiveMainloopFwdSm90ILi2EN4cute5tupleIJNS5_1CILi1EEES8_S8_EEENS6_IJNS7_ILi128EEENS7_ILi160EEENS7_ILi192EEEEEELi128ENS_12float_e4m3_tEfNS_4arch4Sm90ELb1ELb0ELb1ELb0ELb0ELb0ELb0ELb1ELb1ELb1ELb0ELb0EEENS1_21CollectiveEpilogueFwdINS6_IJSA_SA_SB_EEES9_NS_10bfloat16_tESG_Li256ELb0ELb1ELb0ELb1EEENS1_30DynamicPersistentTileSchedulerILi256ELi128ELb0ELb1ELb1EEEEEEEEEvNT_6ParamsE --------------------------
	.section	.text._ZN7cutlass13device_kernelIN5flash11enable_sm90INS1_16FlashAttnFwdSm90INS1_25CollectiveMainloopFwdSm90ILi2EN4cute5tupleIJNS5_1CILi1EEES8_S8_EEENS6_IJNS7_ILi128EEENS7_ILi160EEENS7_ILi192EEEEEELi128ENS_12float_e4m3_tEfNS_4arch4Sm90ELb1ELb0ELb1ELb0ELb0ELb0ELb0ELb1ELb1ELb1ELb0ELb0EEENS1_21CollectiveEpilogueFwdINS6_IJSA_SA_SB_EEES9_NS_10bfloat16_tESG_Li256ELb0ELb1ELb0ELb1EEENS1_30DynamicPersistentTileSchedulerILi256ELi128ELb0ELb1ELb1EEEEEEEEEvNT_6ParamsE,"ax",@progbits
	.align	128
.text._ZN7cutlass13device_kernelIN5flash11enable_sm90INS1_16FlashAttnFwdSm90INS1_25CollectiveMainloopFwdSm90ILi2EN4cute5tupleIJNS5_1CILi1EEES8_S8_EEENS6_IJNS7_ILi128EEENS7_ILi160EEENS7_ILi192EEEEEELi128ENS_12float_e4m3_tEfNS_4arch4Sm90ELb1ELb0ELb1ELb0ELb0ELb0ELb0ELb1ELb1ELb1ELb0ELb0EEENS1_21CollectiveEpilogueFwdINS6_IJSA_SA_SB_EEES9_NS_10bfloat16_tESG_Li256ELb0ELb1ELb0ELb1EEENS1_30DynamicPersistentTileSchedulerILi256ELi128ELb0ELb1ELb1EEEEEEEEEvNT_6ParamsE:
        .type           _ZN7cutlass13device_kernelIN5flash11enable_sm90INS1_16FlashAttnFwdSm90INS1_25CollectiveMainloopFwdSm90ILi2EN4cute5tupleIJNS5_1CILi1EEES8_S8_EEENS6_IJNS7_ILi128EEENS7_ILi160EEENS7_ILi192EEEEEELi128ENS_12float_e4m3_tEfNS_4arch4Sm90ELb1ELb0ELb1ELb0ELb0ELb0ELb0ELb1ELb1ELb1ELb0ELb0EEENS1_21CollectiveEpilogueFwdINS6_IJSA_SA_SB_EEES9_NS_10bfloat16_tESG_Li256ELb0ELb1ELb0ELb1EEENS1_30DynamicPersistentTileSchedulerILi256ELi128ELb0ELb1ELb1EEEEEEEEEvNT_6ParamsE,@function
        .size           _ZN7cutlass13device_kernelIN5flash11enable_sm90INS1_16FlashAttnFwdSm90INS1_25CollectiveMainloopFwdSm90ILi2EN4cute5tupleIJNS5_1CILi1EEES8_S8_EEENS6_IJNS7_ILi128EEENS7_ILi160EEENS7_ILi192EEEEEELi128ENS_12float_e4m3_tEfNS_4arch4Sm90ELb1ELb0ELb1ELb0ELb0ELb0ELb0ELb1ELb1ELb1ELb0ELb0EEENS1_21CollectiveEpilogueFwdINS6_IJSA_SA_SB_EEES9_NS_10bfloat16_tESG_Li256ELb0ELb1ELb0ELb1EEENS1_30DynamicPersistentTileSchedulerILi256ELi128ELb0ELb1ELb1EEEEEEEEEvNT_6ParamsE,(.L_x_17 - _ZN7cutlass13device_kernelIN5flash11enable_sm90INS1_16FlashAttnFwdSm90INS1_25CollectiveMainloopFwdSm90ILi2EN4cute5tupleIJNS5_1CILi1EEES8_S8_EEENS6_IJNS7_ILi128EEENS7_ILi160EEENS7_ILi192EEEEEELi128ENS_12float_e4m3_tEfNS_4arch4Sm90ELb1ELb0ELb1ELb0ELb0ELb0ELb0ELb1ELb1ELb1ELb0ELb0EEENS1_21CollectiveEpilogueFwdINS6_IJSA_SA_SB_EEES9_NS_10bfloat16_tESG_Li256ELb0ELb1ELb0ELb1EEENS1_30DynamicPersistentTileSchedulerILi256ELi128ELb0ELb1ELb1EEEEEEEEEvNT_6ParamsE)
        .other          _ZN7cutlass13device_kernelIN5flash11enable_sm90INS1_16FlashAttnFwdSm90INS1_25CollectiveMainloopFwdSm90ILi2EN4cute5tupleIJNS5_1CILi1EEES8_S8_EEENS6_IJNS7_ILi128EEENS7_ILi160EEENS7_ILi192EEEEEELi128ENS_12float_e4m3_tEfNS_4arch4Sm90ELb1ELb0ELb1ELb0ELb0ELb0ELb0ELb1ELb1ELb1ELb0ELb0EEENS1_21CollectiveEpilogueFwdINS6_IJSA_SA_SB_EEES9_NS_10bfloat16_tESG_Li256ELb0ELb1ELb0ELb1EEENS1_30DynamicPersistentTileSchedulerILi256ELi128ELb0ELb1ELb1EEEEEEEEEvNT_6ParamsE,@"STO_CUDA_ENTRY STV_DEFAULT"
_ZN7cutlass13device_kernelIN5flash11enable_sm90INS1_16FlashAttnFwdSm90INS1_25CollectiveMainloopFwdSm90ILi2EN4cute5tupleIJNS5_1CILi1EEES8_S8_EEENS6_IJNS7_ILi128EEENS7_ILi160EEENS7_ILi192EEEEEELi128ENS_12float_e4m3_tEfNS_4arch4Sm90ELb1ELb0ELb1ELb0ELb0ELb0ELb0ELb1ELb1ELb1ELb0ELb0EEENS1_21CollectiveEpilogueFwdINS6_IJSA_SA_SB_EEES9_NS_10bfloat16_tESG_Li256ELb0ELb1ELb0ELb1EEENS1_30DynamicPersistentTileSchedulerILi256ELi128ELb0ELb1ELb1EEEEEEEEEvNT_6ParamsE:
[----:B------:R-:W-:Y:S01]  /*0000*/  LDC R1, c[0x0][0x37c] ;  /* 0x0000df00ff017b82 */ /* 0x000fe20000000800 */
[----:B------:R-:W-:Y:S05]  /*0010*/  EXIT ;  /* 0x000000000000794d */ /* 0x000fea0003800000 */
.L_x_7:
        /* <DEDUP_REMOVED lines=14> */
.L_x_17:


//--------------------- .text._ZN7cutlass13device_kernelIN5flash11enable_sm90INS1_16FlashAttnFwdSm90INS1_25CollectiveMainloopFwdSm90ILi2EN4cute5tupleIJNS5_1CILi1EEES8_S8_EEENS6_IJNS7_ILi128EEENS7_ILi160EEENS7_ILi192EEEEEELi128ENS_12float_e4m3_tEfNS_4arch4Sm90ELb1ELb0ELb1ELb1ELb0ELb0ELb0ELb1ELb1ELb1ELb0ELb0EEENS1_21CollectiveEpilogueFwdINS6_IJSA_SA_SB_EEES9_NS_10bfloat16_tESG_Li256ELb1ELb1ELb0ELb1EEENS1_36VarlenDynamicPersistentTileSchedulerILi128ELi160ELi256ELi128ELb0ELb1ELb1ELb1ELb1ELb1EEEEEEEEEvNT_6ParamsE --------------------------
	.section	.text._ZN7cutlass13device_kernelIN5flash11enable_sm90INS1_16FlashAttnFwdSm90INS1_25CollectiveMainloopFwdSm90ILi2EN4cute5tupleIJNS5_1CILi1EEES8_S8_EEENS6_IJNS7_ILi128EEENS7_ILi160EEENS7_ILi192EEEEEELi128ENS_12float_e4m3_tEfNS_4arch4Sm90ELb1ELb0ELb1ELb1ELb0ELb0ELb0ELb1ELb1ELb1ELb0ELb0EEENS1_21CollectiveEpilogueFwdINS6_IJSA_SA_SB_EEES9_NS_10bfloat16_tESG_Li256ELb1ELb1ELb0ELb1EEENS1_36VarlenDynamicPersistentTileSchedulerILi128ELi160ELi256ELi128ELb0ELb1ELb1ELb1ELb1ELb1EEEEEEEEEvNT_6ParamsE,"ax",@progbits
	.align	128
.text._ZN7cutlass13device_kernelIN5flash11enable_sm90INS1_16FlashAttnFwdSm90INS1_25CollectiveMainloopFwdSm90ILi2EN4cute5tupleIJNS5_1CILi1EEES8_S8_EEENS6_IJNS7_ILi128EEENS7_ILi160EEENS7_ILi192EEEEEELi128ENS_12float_e4m3_tEfNS_4arch4Sm90ELb1ELb0ELb1ELb1ELb0ELb0ELb0ELb1ELb1ELb1ELb0ELb0EEENS1_21CollectiveEpilogueFwdINS6_IJSA_SA_SB_EEES9_NS_10bfloat16_tESG_Li256ELb1ELb1ELb0ELb1EEENS1_36VarlenDynamicPersistentTileSchedulerILi128ELi160ELi256ELi128ELb0ELb1ELb1ELb1ELb1ELb1EEEEEEEEEvNT_6ParamsE:
        .type           _ZN7cutlass13device_kernelIN5flash11enable_sm90INS1_16FlashAttnFwdSm90INS1_25CollectiveMainloopFwdSm90ILi2EN4cute5tupleIJNS5_1CILi1EEES8_S8_EEENS6_IJNS7_ILi128EEENS7_ILi160EEENS7_ILi192EEEEEELi128ENS_12float_e4m3_tEfNS_4arch4Sm90ELb1ELb0ELb1ELb1ELb0ELb0ELb0ELb1ELb1ELb1ELb0ELb0EEENS1_21CollectiveEpilogueFwdINS6_IJSA_SA_SB_EEES9_NS_10bfloat16_tESG_Li256ELb1ELb1ELb0ELb1EEENS1_36VarlenDynamicPersistentTileSchedulerILi128ELi160ELi256ELi128ELb0ELb1ELb1ELb1ELb1ELb1EEEEEEEEEvNT_6ParamsE,@function
        .size           _ZN7cutlass13device_kernelIN5flash11enable_sm90INS1_16FlashAttnFwdSm90INS1_25CollectiveMainloopFwdSm90ILi2EN4cute5tupleIJNS5_1CILi1EEES8_S8_EEENS6_IJNS7_ILi128EEENS7_ILi160EEENS7_ILi192EEEEEELi128ENS_12float_e4m3_tEfNS_4arch4Sm90ELb1ELb0ELb1ELb1ELb0ELb0ELb0ELb1ELb1ELb1ELb0ELb0EEENS1_21CollectiveEpilogueFwdINS6_IJSA_SA_SB_EEES9_NS_10bfloat16_tESG_Li256ELb1ELb1ELb0ELb1EEENS1_36VarlenDynamicPersistentTileSchedulerILi128ELi160ELi256ELi128ELb0ELb1ELb1ELb1ELb1ELb1EEEEEEEEEvNT_6ParamsE,(.L_x_18 - _ZN7cutlass13device_kernelIN5flash11enable_sm90INS1_16FlashAttnFwdSm90INS1_25CollectiveMainloopFwdSm90ILi2EN4cute5tupleIJNS5_1CILi1EEES8_S8_EEENS6_IJNS7_ILi128EEENS7_ILi160EEENS7_ILi192EEEEEELi128ENS_12float_e4m3_tEfNS_4arch4Sm90ELb1ELb0ELb1ELb1ELb0ELb0ELb0ELb1ELb1ELb1ELb0ELb0EEENS1_21CollectiveEpilogueFwdINS6_IJSA_SA_SB_EEES9_NS_10bfloat16_tESG_Li256ELb1ELb1ELb0ELb1EEENS1_36VarlenDynamicPersistentTileSchedulerILi128ELi160ELi256ELi128ELb0ELb1ELb1ELb1ELb1ELb1EEEEEEEEEvNT_6ParamsE)
        .other          _ZN7cutlass13device_kernelIN5flash11enable_sm90INS1_16FlashAttnFwdSm90INS1_25CollectiveMainloopFwdSm90ILi2EN4cute5tupleIJNS5_1CILi1EEES8_S8_EEENS6_IJNS7_ILi128EEENS7_ILi160EEENS7_ILi192EEEEEELi128ENS_12float_e4m3_tEfNS_4arch4Sm90ELb1ELb0ELb1ELb1ELb0ELb0ELb0ELb1ELb1ELb1ELb0ELb0EEENS1_21CollectiveEpilogueFwdINS6_IJSA_SA_SB_EEES9_NS_10bfloat16_tESG_Li256ELb1ELb1ELb0ELb1EEENS1_36VarlenDynamicPersistentTileSchedulerILi128ELi160ELi256ELi128ELb0ELb1ELb1ELb1ELb1ELb1EEEEEEEEEvNT_6ParamsE,@"STO_CUDA_ENTRY STV_DEFAULT"
_ZN7cutlass13device_kernelIN5flash11enable_sm90INS1_16FlashAttnFwdSm90INS1_25CollectiveMainloopFwdSm90ILi2EN4cute5tupleIJNS5_1CILi1EEES8_S8_EEENS6_IJNS7_ILi128EEENS7_ILi160EEENS7_ILi192EEEEEELi128ENS_12float_e4m3_tEfNS_4arch4Sm90ELb1ELb0ELb1ELb1ELb0ELb0ELb0ELb1ELb1ELb1ELb0ELb0EEENS1_21CollectiveEpilogueFwdINS6_IJSA_SA_SB_EEES9_NS_10bfloat16_tESG_Li256ELb1ELb1ELb0ELb1EEENS1_36VarlenDynamicPersistentTileSchedulerILi128ELi160ELi256ELi128ELb0ELb1ELb1ELb1ELb1ELb1EEEEEEEEEvNT_6ParamsE:
[----:B------:R-:W-:Y:S01]  /*0000*/  LDC R1, c[0x0][0x37c] ;  /* 0x0000df00ff017b82 */ /* 0x000fe20000000800 */
[----:B------:R-:W-:Y:S05]  /*0010*/  EXIT ;  /* 0x000000000000794d */ /* 0x000fea0003800000 */
.L_x_8:
        /* <DEDUP_REMOVED lines=14> */
.L_x_18:


//--------------------- .text._ZN7cutlass13device_kernelIN5flash11enable_sm90INS1_16FlashAttnFwdSm90INS1_25CollectiveMainloopFwdSm90ILi2EN4cute5tupleIJNS5_1CILi1EEES8_S8_EEENS6_IJNS7_ILi128EEENS7_ILi160EEENS7_ILi192EEEEEELi128ENS_12float_e4m3_tEfNS_4arch4Sm90ELb1ELb0ELb1ELb1ELb0ELb1ELb0ELb1ELb1ELb1ELb0ELb0EEENS1_21CollectiveEpilogueFwdINS6_IJSA_SA_SB_EEES9_NS_10bfloat16_tESG_Li256ELb1ELb1ELb0ELb1EEENS1_36VarlenDynamicPersistentTileSchedulerILi128ELi160ELi256ELi128ELb0ELb1ELb1ELb1ELb1ELb1EEEEEEEEEvNT_6ParamsE --------------------------
	.section	.text._ZN7cutlass13device_kernelIN5flash11enable_sm90INS1_16FlashAttnFwdSm90INS1_25CollectiveMainloopFwdSm90ILi2EN4cute5tupleIJNS5_1CILi1EEES8_S8_EEENS6_IJNS7_ILi128EEENS7_ILi160EEENS7_ILi192EEEEEELi128ENS_12float_e4m3_tEfNS_4arch4Sm90ELb1ELb0ELb1ELb1ELb0ELb1ELb0ELb1ELb1ELb1ELb0ELb0EEENS1_21CollectiveEpilogueFwdINS6_IJSA_SA_SB_EEES9_NS_10bfloat16_tESG_Li256ELb1ELb1ELb0ELb1EEENS1_36VarlenDynamicPersistentTileSchedulerILi128ELi160ELi256ELi128ELb0ELb1ELb1ELb1ELb1ELb1EEEEEEEEEvNT_6ParamsE,"ax",@progbits
	.align	128
.text._ZN7cutlass13device_kernelIN5flash11enable_sm90INS1_16FlashAttnFwdSm90INS1_25CollectiveMainloopFwdSm90ILi2EN4cute5tupleIJNS5_1CILi1EEES8_S8_EEENS6_IJNS7_ILi128EEENS7_ILi160EEENS7_ILi192EEEEEELi128ENS_12float_e4m3_tEfNS_4arch4Sm90ELb1ELb0ELb1ELb1ELb0ELb1ELb0ELb1ELb1ELb1ELb0ELb0EEENS1_21CollectiveEpilogueFwdINS6_IJSA_SA_SB_EEES9_NS_10bfloat16_tESG_Li256ELb1ELb1ELb0ELb1EEENS1_36VarlenDynamicPersistentTileSchedulerILi128ELi160ELi256ELi128ELb0ELb1ELb1ELb1ELb1ELb1EEEEEEEEEvNT_6ParamsE:
        .type           _ZN7cutlass13device_kernelIN5flash11enable_sm90INS1_16FlashAttnFwdSm90INS1_25CollectiveMainloopFwdSm90ILi2EN4cute5tupleIJNS5_1CILi1EEES8_S8_EEENS6_IJNS7_ILi128EEENS7_ILi160EEENS7_ILi192EEEEEELi128ENS_12float_e4m3_tEfNS_4arch4Sm90ELb1ELb0ELb1ELb1ELb0ELb1ELb0ELb1ELb1ELb1ELb0ELb0EEENS1_21CollectiveEpilogueFwdINS6_IJSA_SA_SB_EEES9_NS_10bfloat16_tESG_Li256ELb1ELb1ELb0ELb1EEENS1_36VarlenDynamicPersistentTileSchedulerILi128ELi160ELi256ELi128ELb0ELb1ELb1ELb1ELb1ELb1EEEEEEEEEvNT_6ParamsE,@function
        .size           _ZN7cutlass13device_kernelIN5flash11enable_sm90INS1_16FlashAttnFwdSm90INS1_25CollectiveMainloopFwdSm90ILi2EN4cute5tupleIJNS5_1CILi1EEES8_S8_EEENS6_IJNS7_ILi128EEENS7_ILi160EEENS7_ILi192EEEEEELi128ENS_12float_e4m3_tEfNS_4arch4Sm90ELb1ELb0ELb1ELb1ELb0ELb1ELb0ELb1ELb1ELb1ELb0ELb0EEENS1_21CollectiveEpilogueFwdINS6_IJSA_SA_SB_EEES9_NS_10bfloat16_tESG_Li256ELb1ELb1ELb0ELb1EEENS1_36VarlenDynamicPersistentTileSchedulerILi128ELi160ELi256ELi128ELb0ELb1ELb1ELb1ELb1ELb1EEEEEEEEEvNT_6ParamsE,(.L_x_19 - _ZN7cutlass13device_kernelIN5flash11enable_sm90INS1_16FlashAttnFwdSm90INS1_25CollectiveMainloopFwdSm90ILi2EN4cute5tupleIJNS5_1CILi1EEES8_S8_EEENS6_IJNS7_ILi128EEENS7_ILi160EEENS7_ILi192EEEEEELi128ENS_12float_e4m3_tEfNS_4arch4Sm90ELb1ELb0ELb1ELb1ELb0ELb1ELb0ELb1ELb1ELb1ELb0ELb0EEENS1_21CollectiveEpilogueFwdINS6_IJSA_SA_SB_EEES9_NS_10bfloat16_tESG_Li256ELb1ELb1ELb0ELb1EEENS1_36VarlenDynamicPersistentTileSchedulerILi128ELi160ELi256ELi128ELb0ELb1ELb1ELb1ELb1ELb1EEEEEEEEEvNT_6ParamsE)
        .other          _ZN7cutlass13device_kernelIN5flash11enable_sm90INS1_16FlashAttnFwdSm90INS1_25CollectiveMainloopFwdSm90ILi2EN4cute5tupleIJNS5_1CILi1EEES8_S8_EEENS6_IJNS7_ILi128EEENS7_ILi160EEENS7_ILi192EEEEEELi128ENS_12float_e4m3_tEfNS_4arch4Sm90ELb1ELb0ELb1ELb1ELb0ELb1ELb0ELb1ELb1ELb1ELb0ELb0EEENS1_21CollectiveEpilogueFwdINS6_IJSA_SA_SB_EEES9_NS_10bfloat16_tESG_Li256ELb1ELb1ELb0ELb1EEENS1_36VarlenDynamicPersistentTileSchedulerILi128ELi160ELi256ELi128ELb0ELb1ELb1ELb1ELb1ELb1EEEEEEEEEvNT_6ParamsE,@"STO_CUDA_ENTRY STV_DEFAULT"
_ZN7cutlass13device_kernelIN5flash11enable_sm90INS1_16FlashAttnFwdSm90INS1_25CollectiveMainloopFwdSm90ILi2EN4cute5tupleIJNS5_1CILi1EEES8_S8_EEENS6_IJNS7_ILi128EEENS7_ILi160EEENS7_ILi192EEEEEELi128ENS_12float_e4m3_tEfNS_4arch4Sm90ELb1ELb0ELb1ELb1ELb0ELb1ELb0ELb1ELb1ELb1ELb0ELb0EEENS1_21CollectiveEpilogueFwdINS6_IJSA_SA_SB_EEES9_NS_10bfloat16_tESG_Li256ELb1ELb1ELb0ELb1EEENS1_36VarlenDynamicPersistentTileSchedulerILi128ELi160ELi256ELi128ELb0ELb1ELb1ELb1ELb1ELb1EEEEEEEEEvNT_6ParamsE:
[----:B------:R-:W-:Y:S01]  /*0000*/  LDC R1, c[0x0][0x37c] ;  /* 0x0000df00ff017b82 */ /* 0x000fe20000000800 */
[----:B------:R-:W-:Y:S05]  /*0010*/  EXIT ;  /* 0x000000000000794d */ /* 0x000fea0003800000 */
.L_x_9:
        /* <DEDUP_REMOVED lines=14> */
.L_x_19:


//--------------------- .nv.shared.reserved.0     --------------------------
	.section	.nv.shared.reserved.0,"aw",@nobits
	.weak		__nv_reservedSMEM_offset_0_alias
	.size		__nv_reservedSMEM_offset_0_alias, 0, 64
	.other		__nv_reservedSMEM_offset_0_alias,@"STO_CUDA_RESERVED_SHARED STV_DEFAULT"
__nv_reservedSMEM_offset_0_alias:
	.zero		0
	.zero		64


//--------------------- .nv.global                --------------------------
	.section	.nv.global,"aw",@nobits
.nv.global:
	.type		_ZN86_INTERNAL_d4b861e3_50_flash_fwd_hdim192_128_e4m3_softcap_packgqa_sm90_cu_f3e6f9ee_31114cute1_E,@object
	.size		_ZN86_INTERNAL_d4b861e3_50_flash_fwd_hdim192_128_e4m3_softcap_packgqa_sm90_cu_f3e6f9ee_31114cute1_E,(_ZN86_INTERNAL_d4b861e3_50_flash_fwd_hdim192_128_e4m3_softcap_packgqa_sm90_cu_f3e6f9ee_31114cuda3std3__45__cpo6cbeginE - _ZN86_INTERNAL_d4b861e3_50_flash_fwd_hdim192_128_e4m3_softcap_packgqa_sm90_cu_f3e6f9ee_31114cute1_E)
_ZN86_INTERNAL_d4b861e3_50_flash_fwd_hdim192_128_e4m3_softcap_packgqa_sm90_cu_f3e6f9ee_31114cute1_E:
	.zero		1
	.type		_ZN86_INTERNAL_d4b861e3_50_flash_fwd_hdim192_128_e4m3_softcap_packgqa_sm90_cu_f3e6f9ee_31114cuda3std3__45__cpo6cbeginE,@object
	.size		_ZN86_INTERNAL_d4b861e3_50_flash_fwd_hdim192_128_e4m3_softcap_packgqa_sm90_cu_f3e6f9ee_31114cuda3std3__45__cpo6cbeginE,(_ZN86_INTERNAL_d4b861e3_50_flash_fwd_hdim192_128_e4m3_softcap_packgqa_sm90_cu_f3e6f9ee_31114cuda3std3__48in_placeE - _ZN86_INTERNAL_d4b861e3_50_flash_fwd_hdim192_128_e4m3_softcap_packgqa_sm90_cu_f3e6f9ee_31114cuda3std3__45__cpo6cbeginE)
_ZN86_INTERNAL_d4b861e3_50_flash_fwd_hdim192_128_e4m3_softcap_packgqa_sm90_cu_f3e6f9ee_31114cuda3std3__45__cpo6cbeginE:
	.zero		1
	.type		_ZN86_INTERNAL_d4b861e3_50_flash_fwd_hdim192_128_e4m3_softcap_packgqa_sm90_cu_f3e6f9ee_31114cuda3std3__48in_placeE,@object
	.size		_ZN86_INTERNAL_d4b861e3_50_flash_fwd_hdim192_128_e4m3_softcap_packgqa_sm90_cu_f3e6f9ee_31114cuda3std3__48in_placeE,(_ZN86_INTERNAL_d4b861e3_50_flash_fwd_hdim192_128_e4m3_softcap_packgqa_sm90_cu_f3e6f9ee_31114cuda3std6ranges3__45__cpo9iter_moveE - _ZN86_INTERNAL_d4b861e3_50_flash_fwd_hdim192_128_e4m3_softcap_packgqa_sm90_cu_f3e6f9ee_31114cuda3std3__48in_placeE)
_ZN86_INTERNAL_d4b861e3_50_flash_fwd_hdim192_128_e4m3_softcap_packgqa_sm90_cu_f3e6f9ee_31114cuda3std3__48in_placeE:
	.zero		1
	.type		_ZN86_INTERNAL_d4b861e3_50_flash_fwd_hdim192_128_e4m3_softcap_packgqa_sm90_cu_f3e6f9ee_31114cuda3std6ranges3__45__cpo9iter_moveE,@object
	.size		_ZN86_INTERNAL_d4b861e3_50_flash_fwd_hdim192_128_e4m3_softcap_packgqa_sm90_cu_f3e6f9ee_31114cuda3std6ranges3__45__cpo9iter_moveE,(_ZN86_INTERNAL_d4b861e3_50_flash_fwd_hdim192_128_e4m3_softcap_packgqa_sm90_cu_f3e6f9ee_31114cuda3std3__45__cpo5beginE - _ZN86_INTERNAL_d4b861e3_50_flash_fwd_hdim192_128_e4m3_softcap_packgqa_sm90_cu_f3e6f9ee_31114cuda3std6ranges3__45__cpo9iter_moveE)
_ZN86_INTERNAL_d4b861e3_50_flash_fwd_hdim192_128_e4m3_softcap_packgqa_sm90_cu_f3e6f9ee_31114cuda3std6ranges3__45__cpo9iter_moveE:
	.zero		1
	.type		_ZN86_INTERNAL_d4b861e3_50_flash_fwd_hdim192_128_e4m3_softcap_packgqa_sm90_cu_f3e6f9ee_31114cuda3std3__45__cpo5beginE,@object
	.size		_ZN86_INTERNAL_d4b861e3_50_flash_fwd_hdim192_128_e4m3_softcap_packgqa_sm90_cu_f3e6f9ee_31114cuda3std3__45__cpo5beginE,(_ZN86_INTERNAL_d4b861e3_50_flash_fwd_hdim192_128_e4m3_softcap_packgqa_sm90_cu_f3e6f9ee_31114cuda3std3__488_GLOBAL__N__d4b861e3_50_flash_fwd_hdim192_128_e4m3_softcap_packgqa_sm90_cu_f3e6f9ee_31116ignoreE - _ZN86_INTERNAL_d4b861e3_50_flash_fwd_hdim192_128_e4m3_softcap_packgqa_sm90_cu_f3e6f9ee_31114cuda3std3__45__cpo5beginE)
_ZN86_INTERNAL_d4b861e3_50_flash_fwd_hdim192_128_e4m3_softcap_packgqa_sm90_cu_f3e6f9ee_31114cuda3std3__45__cpo5beginE:
	.zero		1
	.type		_ZN86_INTERNAL_d4b861e3_50_flash_fwd_hdim192_128_e4m3_softcap_packgqa_sm90_cu_f3e6f9ee_31114cuda3std3__488_GLOBAL__N__d4b861e3_50_flash_fwd_hdim192_128_e4m3_softcap_packgqa_sm90_cu_f3e6f9ee_31116ignoreE,@object
	.size		_ZN86_INTERNAL_d4b861e3_50_flash_fwd_hdim192_128_e4m3_softcap_packgqa_sm90_cu_f3e6f9ee_31114cuda3std3__488_GLOBAL__N__d4b861e3_50_flash_fwd_hdim192_128_e4m3_softcap_packgqa_sm90_cu_f3e6f9ee_31116ignoreE,(_ZN86_INTERNAL_d4b861e3_50_flash_fwd_hdim192_128_e4m3_softcap_packgqa_sm90_cu_f3e6f9ee_31114cute7productE - _ZN86_INTERNAL_d4b861e3_50_flash_fwd_hdim192_128_e4m3_softcap_packgqa_sm90_cu_f3e6f9ee_31114cuda3std3__488_GLOBAL__N__d4b861e3_50_flash_fwd_hdim192_128_e4m3_softcap_packgqa_sm90_cu_f3e6f9ee_31116ignoreE)
_ZN86_INTERNAL_d4b861e3_50_flash_fwd_hdim192_128_e4m3_softcap_packgqa_sm90_cu_f3e6f9ee_31114cuda3std3__488_GLOBAL__N__d4b861e3_50_flash_fwd_hdim192_128_e4m3_softcap_packgqa_sm90_cu_f3e6f9ee_31116ignoreE:
	.zero		1
	.type		_ZN86_INTERNAL_d4b861e3_50_flash_fwd_hdim192_128_e4m3_softcap_packgqa_sm90_cu_f3e6f9ee_31114cute7productE,@object
	.size		_ZN86_INTERNAL_d4b861e3_50_flash_fwd_hdim192_128_e4m3_softcap_packgqa_sm90_cu_f3e6f9ee_31114cute7productE,(_ZN86_INTERNAL_d4b861e3_50_flash_fwd_hdim192_128_e4m3_softcap_packgqa_sm90_cu_f3e6f9ee_31114cuda3std3__45__cpo3endE - _ZN86_INTERNAL_d4b861e3_50_flash_fwd_hdim192_128_e4m3_softcap_packgqa_sm90_cu_f3e6f9ee_31114cute7productE)
_ZN86_INTERNAL_d4b861e3_50_flash_fwd_hdim192_128_e4m3_softcap_packgqa_sm90_cu_f3e6f9ee_31114cute7productE:
	.zero		1
	.type		_ZN86_INTERNAL_d4b861e3_50_flash_fwd_hdim192_128_e4m3_softcap_packgqa_sm90_cu_f3e6f9ee_31114cuda3std3__45__cpo3endE,@object
	.size		_ZN86_INTERNAL_d4b861e3_50_flash_fwd_hdim192_128_e4m3_softcap_packgqa_sm90_cu_f3e6f9ee_31114cuda3std3__45__cpo3endE,(_ZN86_INTERNAL_d4b861e3_50_flash_fwd_hdim192_128_e4m3_softcap_packgqa_sm90_cu_f3e6f9ee_31114cuda3std3__419piecewise_constructE - _ZN86_INTERNAL_d4b861e3_50_flash_fwd_hdim192_128_e4m3_softcap_packgqa_sm90_cu_f3e6f9ee_31114cuda3std3__45__cpo3endE)
_ZN86_INTERNAL_d4b861e3_50_flash_fwd_hdim192_128_e4m3_softcap_packgqa_sm90_cu_f3e6f9ee_31114cuda3std3__45__cpo3endE:
	.zero		1
	.type		_ZN86_INTERNAL_d4b861e3_50_flash_fwd_hdim192_128_e4m3_softcap_packgqa_sm90_cu_f3e6f9ee_31114cuda3std3__419piecewise_constructE,@object
	.size		_ZN86_INTERNAL_d4b861e3_50_flash_fwd_hdim192_128_e4m3_softcap_packgqa_sm90_cu_f3e6f9ee_31114cuda3std3__419piecewise_constructE,(_ZN86_INTERNAL_d4b861e3_50_flash_fwd_hdim192_128_e4m3_softcap_packgqa_sm90_cu_f3e6f9ee_31114cuda3std3__45__cpo4cendE - _ZN86_INTERNAL_d4b861e3_50_flash_fwd_hdim192_128_e4m3_softcap_packgqa_sm90_cu_f3e6f9ee_31114cuda3std3__419piecewise_constructE)
_ZN86_INTERNAL_d4b861e3_50_flash_fwd_hdim192_128_e4m3_softcap_packgqa_sm90_cu_f3e6f9ee_31114cuda3std3__419piecewise_constructE:
	.zero		1
	.type		_ZN86_INTERNAL_d4b861e3_50_flash_fwd_hdim192_128_e4m3_softcap_packgqa_sm90_cu_f3e6f9ee_31114cuda3std3__45__cpo4cendE,@object
	.size		_ZN86_INTERNAL_d4b861e3_50_flash_fwd_hdim192_128_e4m3_softcap_packgqa_sm90_cu_f3e6f9ee_31114cuda3std3__45__cpo4cendE,(_ZN86_INTERNAL_d4b861e3_50_flash_fwd_hdim192_128_e4m3_softcap_packgqa_sm90_cu_f3e6f9ee_31114cuda3std6ranges3__45__cpo4swapE - _ZN86_INTERNAL_d4b861e3_50_flash_fwd_hdim192_128_e4m3_softcap_packgqa_sm90_cu_f3e6f9ee_31114cuda3std3__45__cpo4cendE)
_ZN86_INTERNAL_d4b861e3_50_flash_fwd_hdim192_128_e4m3_softcap_packgqa_sm90_cu_f3e6f9ee_31114cuda3std3__45__cpo4cendE:
	.zero		1
	.type		_ZN86_INTERNAL_d4b861e3_50_flash_fwd_hdim192_128_e4m3_softcap_packgqa_sm90_cu_f3e6f9ee_31114cuda3std6ranges3__45__cpo4swapE,@object
	.size		_ZN86_INTERNAL_d4b861e3_50_flash_fwd_hdim192_128_e4m3_softcap_packgqa_sm90_cu_f3e6f9ee_31114cuda3std6ranges3__45__cpo4swapE,(.L_7 - _ZN86_INTERNAL_d4b861e3_50_flash_fwd_hdim192_128_e4m3_softcap_packgqa_sm90_cu_f3e6f9ee_31114cuda3std6ranges3__45__cpo4swapE)
_ZN86_INTERNAL_d4b861e3_50_flash_fwd_hdim192_128_e4m3_softcap_packgqa_sm90_cu_f3e6f9ee_31114cuda3std6ranges3__45__cpo4swapE:
	.zero		1
.L_7:


//--------------------- .nv.constant0._ZN7cutlass13device_kernelIN5flash11enable_sm90INS1_16FlashAttnFwdSm90INS1_25CollectiveMainloopFwdSm90ILi2EN4cute5tupleIJNS5_1CILi1EEES8_S8_EEENS6_IJNS7_ILi128EEENS7_ILi160EEENS7_ILi192EEEEEELi128ENS_12float_e4m3_tEfNS_4arch4Sm90ELb0ELb0ELb1ELb0ELb0ELb0ELb0ELb1ELb1ELb1ELb0ELb0EEENS1_21CollectiveEpilogueFwdINS6_IJSA_SA_SB_EEES9_NS_10bfloat16_tESG_Li256ELb0ELb1ELb0ELb1EEENS1_29StaticPersistentTileSchedulerILb0EEEEEEEEEvNT_6ParamsE --------------------------
	.section	.nv.constant0._ZN7cutlass13device_kernelIN5flash11enable_sm90INS1_16FlashAttnFwdSm90INS1_25CollectiveMainloopFwdSm90ILi2EN4cute5tupleIJNS5_1CILi1EEES8_S8_EEENS6_IJNS7_ILi128EEENS7_ILi160EEENS7_ILi192EEEEEELi128ENS_12float_e4m3_tEfNS_4arch4Sm90ELb0ELb0ELb1ELb0ELb0ELb0ELb0ELb1ELb1ELb1ELb0ELb0EEENS1_21CollectiveEpilogueFwdINS6_IJSA_SA_SB_EEES9_NS_10bfloat16_tESG_Li256ELb0ELb1ELb0ELb1EEENS1_29StaticPersistentTileSchedulerILb0EEEEEEEEEvNT_6ParamsE,"a",@progbits
	.sectionflags	@""
	.align	4
.nv.constant0._ZN7cutlass13device_kernelIN5flash11enable_sm90INS1_16FlashAttnFwdSm90INS1_25CollectiveMainloopFwdSm90ILi2EN4cute5tupleIJNS5_1CILi1EEES8_S8_EEENS6_IJNS7_ILi128EEENS7_ILi160EEENS7_ILi192EEEEEELi128ENS_12float_e4m3_tEfNS_4arch4Sm90ELb0ELb0ELb1ELb0ELb0ELb0ELb0ELb1ELb1ELb1ELb0ELb0EEENS1_21CollectiveEpilogueFwdINS6_IJSA_SA_SB_EEES9_NS_10bfloat16_tESG_Li256ELb0ELb1ELb0ELb1EEENS1_29StaticPersistentTileSchedulerILb0EEEEEEEEEvNT_6ParamsE:
	.zero		3456


//--------------------- .nv.constant0._ZN7cutlass13device_kernelIN5flash11enable_sm90INS1_16FlashAttnFwdSm90INS1_25CollectiveMainloopFwdSm90ILi2EN4cute5tupleIJNS5_1CILi2EEENS7_ILi1EEES9_EEENS6_IJNS7_ILi128EEENS7_ILi160EEENS7_ILi192EEEEEELi128ENS_12float_e4m3_tEfNS_4arch4Sm90ELb0ELb0ELb1ELb0ELb0ELb0ELb0ELb1ELb1ELb1ELb0ELb0EEENS1_21CollectiveEpilogueFwdINS6_IJSB_SB_SC_EEESA_NS_10bfloat16_tESH_Li256ELb0ELb1ELb0ELb1EEENS1_29StaticPersistentTileSchedulerILb0EEEEEEEEEvNT_6ParamsE --------------------------
	.section	.nv.constant0._ZN7cutlass13device_kernelIN5flash11enable_sm90INS1_16FlashAttnFwdSm90INS1_25CollectiveMainloopFwdSm90ILi2EN4cute5tupleIJNS5_1CILi2EEENS7_ILi1EEES9_EEENS6_IJNS7_ILi128EEENS7_ILi160EEENS7_ILi192EEEEEELi128ENS_12float_e4m3_tEfNS_4arch4Sm90ELb0ELb0ELb1ELb0ELb0ELb0ELb0ELb1ELb1ELb1ELb0ELb0EEENS1_21CollectiveEpilogueFwdINS6_IJSB_SB_SC_EEESA_NS_10bfloat16_tESH_Li256ELb0ELb1ELb0ELb1EEENS1_29StaticPersistentTileSchedulerILb0EEEEEEEEEvNT_6ParamsE,"a",@progbits
	.sectionflags	@""
	.align	4
.nv.constant0._ZN7cutlass13device_kernelIN5flash11enable_sm90INS1_16FlashAttnFwdSm90INS1_25CollectiveMainloopFwdSm90ILi2EN4cute5tupleIJNS5_1CILi2EEENS7_ILi1EEES9_EEENS6_IJNS7_ILi128EEENS7_ILi160EEENS7_ILi192EEEEEELi128ENS_12float_e4m3_tEfNS_4arch4Sm90ELb0ELb0ELb1ELb0ELb0ELb0ELb0ELb1ELb1ELb1ELb0ELb0EEENS1_21CollectiveEpilogueFwdINS6_IJSB_SB_SC_EEESA_NS_10bfloat16_tESH_Li256ELb0ELb1ELb0ELb1EEENS1_29StaticPersistentTileSchedulerILb0EEEEEEEEEvNT_6ParamsE:
	.zero		3456


//--------------------- .nv.constant0._ZN7cutlass13device_kernelIN5flash11enable_sm90INS1_16FlashAttnFwdSm90INS1_25CollectiveMainloopFwdSm90ILi2EN4cute5tupleIJNS5_1CILi1EEES8_S8_EEENS6_IJNS7_ILi128EEENS7_ILi160EEENS7_ILi192EEEEEELi128ENS_12float_e4m3_tEfNS_4arch4Sm90ELb0ELb0ELb1ELb1ELb0ELb0ELb0ELb1ELb1ELb1ELb0ELb0EEENS1_21CollectiveEpilogueFwdINS6_IJSA_SA_SB_EEES9_NS_10bfloat16_tESG_Li256ELb1ELb1ELb0ELb1EEENS1_36VarlenDynamicPersistentTileSchedulerILi128ELi160ELi256ELi128ELb0ELb1ELb1ELb0ELb1ELb1EEEEEEEEEvNT_6ParamsE --------------------------
	.section	.nv.constant0._ZN7cutlass13device_kernelIN5flash11enable_sm90INS1_16FlashAttnFwdSm90INS1_25CollectiveMainloopFwdSm90ILi2EN4cute5tupleIJNS5_1CILi1EEES8_S8_EEENS6_IJNS7_ILi128EEENS7_ILi160EEENS7_ILi192EEEEEELi128ENS_12float_e4m3_tEfNS_4arch4Sm90ELb0ELb0ELb1ELb1ELb0ELb0ELb0ELb1ELb1ELb1ELb0ELb0EEENS1_21CollectiveEpilogueFwdINS6_IJSA_SA_SB_EEES9_NS_10bfloat16_tESG_Li256ELb1ELb1ELb0ELb1EEENS1_36VarlenDynamicPersistentTileSchedulerILi128ELi160ELi256ELi128ELb0ELb1ELb1ELb0ELb1ELb1EEEEEEEEEvNT_6ParamsE,"a",@progbits
	.sectionflags	@""
	.align	4
.nv.constant0._ZN7cutlass13device_kernelIN5flash11enable_sm90INS1_16FlashAttnFwdSm90INS1_25CollectiveMainloopFwdSm90ILi2EN4cute5tupleIJNS5_1CILi1EEES8_S8_EEENS6_IJNS7_ILi128EEENS7_ILi160EEENS7_ILi192EEEEEELi128ENS_12float_e4m3_tEfNS_4arch4Sm90ELb0ELb0ELb1ELb1ELb0ELb0ELb0ELb1ELb1ELb1ELb0ELb0EEENS1_21CollectiveEpilogueFwdINS6_IJSA_SA_SB_EEES9_NS_10bfloat16_tESG_Li256ELb1ELb1ELb0ELb1EEENS1_36VarlenDynamicPersistentTileSchedulerILi128ELi160ELi256ELi128ELb0ELb1ELb1ELb0ELb1ELb1EEEEEEEEEvNT_6ParamsE:
	.zero		3584


//--------------------- .nv.constant0._ZN7cutlass13device_kernelIN5flash11enable_sm90INS1_16FlashAttnFwdSm90INS1_25CollectiveMainloopFwdSm90ILi2EN4cute5tupleIJNS5_1CILi1EEES8_S8_EEENS6_IJNS7_ILi128EEENS7_ILi160EEENS7_ILi192EEEEEELi128ENS_12float_e4m3_tEfNS_4arch4Sm90ELb0ELb0ELb1ELb1ELb0ELb1ELb0ELb1ELb1ELb1ELb0ELb0EEENS1_21CollectiveEpilogueFwdINS6_IJSA_SA_SB_EEES9_NS_10bfloat16_tESG_Li256ELb1ELb1ELb0ELb1EEENS1_36VarlenDynamicPersistentTileSchedulerILi128ELi160ELi256ELi128ELb0ELb1ELb1ELb0ELb1ELb1EEEEEEEEEvNT_6ParamsE --------------------------
	.section	.nv.constant0._ZN7cutlass13device_kernelIN5flash11enable_sm90INS1_16FlashAttnFwdSm90INS1_25CollectiveMainloopFwdSm90ILi2EN4cute5tupleIJNS5_1CILi1EEES8_S8_EEENS6_IJNS7_ILi128EEENS7_ILi160EEENS7_ILi192EEEEEELi128ENS_12float_e4m3_tEfNS_4arch4Sm90ELb0ELb0ELb1ELb1ELb0ELb1ELb0ELb1ELb1ELb1ELb0ELb0EEENS1_21CollectiveEpilogueFwdINS6_IJSA_SA_SB_EEES9_NS_10bfloat16_tESG_Li256ELb1ELb1ELb0ELb1EEENS1_36VarlenDynamicPersistentTileSchedulerILi128ELi160ELi256ELi128ELb0ELb1ELb1ELb0ELb1ELb1EEEEEEEEEvNT_6ParamsE,"a",@progbits
	.sectionflags	@""
	.align	4
.nv.constant0._ZN7cutlass13device_kernelIN5flash11enable_sm90INS1_16FlashAttnFwdSm90INS1_25CollectiveMainloopFwdSm90ILi2EN4cute5tupleIJNS5_1CILi1EEES8_S8_EEENS6_IJNS7_ILi128EEENS7_ILi160EEENS7_ILi192EEEEEELi128ENS_12float_e4m3_tEfNS_4arch4Sm90ELb0ELb0ELb1ELb1ELb0ELb1ELb0ELb1ELb1ELb1ELb0ELb0EEENS1_21CollectiveEpilogueFwdINS6_IJSA_SA_SB_EEES9_NS_10bfloat16_tESG_Li256ELb1ELb1ELb0ELb1EEENS1_36VarlenDynamicPersistentTileSchedulerILi128ELi160ELi256ELi128ELb0ELb1ELb1ELb0ELb1ELb1EEEEEEEEEvNT_6ParamsE:
	.zero		3584


//--------------------- .nv.constant0._ZN7cutlass13device_kernelIN5flash11enable_sm90INS1_16FlashAttnFwdSm90INS1_25CollectiveMainloopFwdSm90ILi2EN4cute5tupleIJNS5_1CILi1EEES8_S8_EEENS6_IJNS7_ILi128EEESA_NS7_ILi192EEEEEELi128ENS_12float_e4m3_tEfNS_4arch4Sm90ELb0ELb1ELb1ELb0ELb0ELb0ELb0ELb1ELb1ELb1ELb0ELb0EEENS1_21CollectiveEpilogueFwdINS6_IJSA_SA_SA_EEES9_NS_10bfloat16_tESF_Li256ELb0ELb1ELb0ELb1EEENS1_30DynamicPersistentTileSchedulerILi256ELi128ELb0ELb1ELb1EEEEEEEEEvNT_6ParamsE --------------------------
	.section	.nv.constant0._ZN7cutlass13device_kernelIN5flash11enable_sm90INS1_16FlashAttnFwdSm90INS1_25CollectiveMainloopFwdSm90ILi2EN4cute5tupleIJNS5_1CILi1EEES8_S8_EEENS6_IJNS7_ILi128EEESA_NS7_ILi192EEEEEELi128ENS_12float_e4m3_tEfNS_4arch4Sm90ELb0ELb1ELb1ELb0ELb0ELb0ELb0ELb1ELb1ELb1ELb0ELb0EEENS1_21CollectiveEpilogueFwdINS6_IJSA_SA_SA_EEES9_NS_10bfloat16_tESF_Li256ELb0ELb1ELb0ELb1EEENS1_30DynamicPersistentTileSchedulerILi256ELi128ELb0ELb1ELb1EEEEEEEEEvNT_6ParamsE,"a",@progbits
	.sectionflags	@""
	.align	4
.nv.constant0._ZN7cutlass13device_kernelIN5flash11enable_sm90INS1_16FlashAttnFwdSm90INS1_25CollectiveMainloopFwdSm90ILi2EN4cute5tupleIJNS5_1CILi1EEES8_S8_EEENS6_IJNS7_ILi128EEESA_NS7_ILi192EEEEEELi128ENS_12float_e4m3_tEfNS_4arch4Sm90ELb0ELb1ELb1ELb0ELb0ELb0ELb0ELb1ELb1ELb1ELb0ELb0EEENS1_21CollectiveEpilogueFwdINS6_IJSA_SA_SA_EEES9_NS_10bfloat16_tESF_Li256ELb0ELb1ELb0ELb1EEENS1_30DynamicPersistentTileSchedulerILi256ELi128ELb0ELb1ELb1EEEEEEEEEvNT_6ParamsE:
	.zero		3584


//--------------------- .nv.constant0._ZN7cutlass13device_kernelIN5flash11enable_sm90INS1_16FlashAttnFwdSm90INS1_25CollectiveMainloopFwdSm90ILi2EN4cute5tupleIJNS5_1CILi1EEES8_S8_EEENS6_IJNS7_ILi128EEESA_NS7_ILi192EEEEEELi128ENS_12float_e4m3_tEfNS_4arch4Sm90ELb0ELb1ELb1ELb1ELb0ELb0ELb0ELb1ELb1ELb1ELb0ELb0EEENS1_21CollectiveEpilogueFwdINS6_IJSA_SA_SA_EEES9_NS_10bfloat16_tESF_Li256ELb1ELb1ELb0ELb1EEENS1_36VarlenDynamicPersistentTileSchedulerILi128ELi128ELi256ELi128ELb0ELb1ELb1ELb1ELb0ELb1EEEEEEEEEvNT_6ParamsE --------------------------
	.section	.nv.constant0._ZN7cutlass13device_kernelIN5flash11enable_sm90INS1_16FlashAttnFwdSm90INS1_25CollectiveMainloopFwdSm90ILi2EN4cute5tupleIJNS5_1CILi1EEES8_S8_EEENS6_IJNS7_ILi128EEESA_NS7_ILi192EEEEEELi128ENS_12float_e4m3_tEfNS_4arch4Sm90ELb0ELb1ELb1ELb1ELb0ELb0ELb0ELb1ELb1ELb1ELb0ELb0EEENS1_21CollectiveEpilogueFwdINS6_IJSA_SA_SA_EEES9_NS_10bfloat16_tESF_Li256ELb1ELb1ELb0ELb1EEENS1_36VarlenDynamicPersistentTileSchedulerILi128ELi128ELi256ELi128ELb0ELb1ELb1ELb1ELb0ELb1EEEEEEEEEvNT_6ParamsE,"a",@progbits
	.sectionflags	@""
	.align	4
.nv.constant0._ZN7cutlass13device_kernelIN5flash11enable_sm90INS1_16FlashAttnFwdSm90INS1_25CollectiveMainloopFwdSm90ILi2EN4cute5tupleIJNS5_1CILi1EEES8_S8_EEENS6_IJNS7_ILi128EEESA_NS7_ILi192EEEEEELi128ENS_12float_e4m3_tEfNS_4arch4Sm90ELb0ELb1ELb1ELb1ELb0ELb0ELb0ELb1ELb1ELb1ELb0ELb0EEENS1_21CollectiveEpilogueFwdINS6_IJSA_SA_SA_EEES9_NS_10bfloat16_tESF_Li256ELb1ELb1ELb0ELb1EEENS1_36VarlenDynamicPersistentTileSchedulerILi128ELi128ELi256ELi128ELb0ELb1ELb1ELb1ELb0ELb1EEEEEEEEEvNT_6ParamsE:
	.zero		3584


//--------------------- .nv.constant0._ZN7cutlass13device_kernelIN5flash11enable_sm90INS1_16FlashAttnFwdSm90INS1_25CollectiveMainloopFwdSm90ILi2EN4cute5tupleIJNS5_1CILi1EEES8_S8_EEENS6_IJNS7_ILi128EEESA_NS7_ILi192EEEEEELi128ENS_12float_e4m3_tEfNS_4arch4Sm90ELb0ELb1ELb1ELb1ELb0ELb1ELb0ELb1ELb1ELb1ELb0ELb0EEENS1_21CollectiveEpilogueFwdINS6_IJSA_SA_SA_EEES9_NS_10bfloat16_tESF_Li256ELb1ELb1ELb0ELb1EEENS1_36VarlenDynamicPersistentTileSchedulerILi128ELi128ELi256ELi128ELb0ELb1ELb1ELb1ELb0ELb1EEEEEEEEEvNT_6ParamsE --------------------------
	.section	.nv.constant0._ZN7cutlass13device_kernelIN5flash11enable_sm90INS1_16FlashAttnFwdSm90INS1_25CollectiveMainloopFwdSm90ILi2EN4cute5tupleIJNS5_1CILi1EEES8_S8_EEENS6_IJNS7_ILi128EEESA_NS7_ILi192EEEEEELi128ENS_12float_e4m3_tEfNS_4arch4Sm90ELb0ELb1ELb1ELb1ELb0ELb1ELb0ELb1ELb1ELb1ELb0ELb0EEENS1_21CollectiveEpilogueFwdINS6_IJSA_SA_SA_EEES9_NS_10bfloat16_tESF_Li256ELb1ELb1ELb0ELb1EEENS1_36VarlenDynamicPersistentTileSchedulerILi128ELi128ELi256ELi128ELb0ELb1ELb1ELb1ELb0ELb1EEEEEEEEEvNT_6ParamsE,"a",@progbits
	.sectionflags	@""
	.align	4
.nv.constant0._ZN7cutlass13device_kernelIN5flash11enable_sm90INS1_16FlashAttnFwdSm90INS1_25CollectiveMainloopFwdSm90ILi2EN4cute5tupleIJNS5_1CILi1EEES8_S8_EEENS6_IJNS7_ILi128EEESA_NS7_ILi192EEEEEELi128ENS_12float_e4m3_tEfNS_4arch4Sm90ELb0ELb1ELb1ELb1ELb0ELb1ELb0ELb1ELb1ELb1ELb0ELb0EEENS1_21CollectiveEpilogueFwdINS6_IJSA_SA_SA_EEES9_NS_10bfloat16_tESF_Li256ELb1ELb1ELb0ELb1EEENS1_36VarlenDynamicPersistentTileSchedulerILi128ELi128ELi256ELi128ELb0ELb1ELb1ELb1ELb0ELb1EEEEEEEEEvNT_6ParamsE:
	.zero		3584


//--------------------- .nv.constant0._ZN7cutlass13device_kernelIN5flash11enable_sm90INS1_16FlashAttnFwdSm90INS1_25CollectiveMainloopFwdSm90ILi2EN4cute5tupleIJNS5_1CILi1EEES8_S8_EEENS6_IJNS7_ILi128EEENS7_ILi160EEENS7_ILi192EEEEEELi128ENS_12float_e4m3_tEfNS_4arch4Sm90ELb1ELb0ELb1ELb0ELb0ELb0ELb0ELb1ELb1ELb1ELb0ELb0EEENS1_21CollectiveEpilogueFwdINS6_IJSA_SA_SB_EEES9_NS_10bfloat16_tESG_Li256ELb0ELb1ELb0ELb1EEENS1_30DynamicPersistentTileSchedulerILi256ELi128ELb0ELb1ELb1EEEEEEEEEvNT_6ParamsE --------------------------
	.section	.nv.constant0._ZN7cutlass13device_kernelIN5flash11enable_sm90INS1_16FlashAttnFwdSm90INS1_25CollectiveMainloopFwdSm90ILi2EN4cute5tupleIJNS5_1CILi1EEES8_S8_EEENS6_IJNS7_ILi128EEENS7_ILi160EEENS7_ILi192EEEEEELi128ENS_12float_e4m3_tEfNS_4arch4Sm90ELb1ELb0ELb1ELb0ELb0ELb0ELb0ELb1ELb1ELb1ELb0ELb0EEENS1_21CollectiveEpilogueFwdINS6_IJSA_SA_SB_EEES9_NS_10bfloat16_tESG_Li256ELb0ELb1ELb0ELb1EEENS1_30DynamicPersistentTileSchedulerILi256ELi128ELb0ELb1ELb1EEEEEEEEEvNT_6ParamsE,"a",@progbits
	.sectionflags	@""
	.align	4
.nv.constant0._ZN7cutlass13device_kernelIN5flash11enable_sm90INS1_16FlashAttnFwdSm90INS1_25CollectiveMainloopFwdSm90ILi2EN4cute5tupleIJNS5_1CILi1EEES8_S8_EEENS6_IJNS7_ILi128EEENS7_ILi160EEENS7_ILi192EEEEEELi128ENS_12float_e4m3_tEfNS_4arch4Sm90ELb1ELb0ELb1ELb0ELb0ELb0ELb0ELb1ELb1ELb1ELb0ELb0EEENS1_21CollectiveEpilogueFwdINS6_IJSA_SA_SB_EEES9_NS_10bfloat16_tESG_Li256ELb0ELb1ELb0ELb1EEENS1_30DynamicPersistentTileSchedulerILi256ELi128ELb0ELb1ELb1EEEEEEEEEvNT_6ParamsE:
	.zero		3584


//--------------------- .nv.constant0._ZN7cutlass13device_kernelIN5flash11enable_sm90INS1_16FlashAttnFwdSm90INS1_25CollectiveMainloopFwdSm90ILi2EN4cute5tupleIJNS5_1CILi1EEES8_S8_EEENS6_IJNS7_ILi128EEENS7_ILi160EEENS7_ILi192EEEEEELi128ENS_12float_e4m3_tEfNS_4arch4Sm90ELb1ELb0ELb1ELb1ELb0ELb0ELb0ELb1ELb1ELb1ELb0ELb0EEENS1_21CollectiveEpilogueFwdINS6_IJSA_SA_SB_EEES9_NS_10bfloat16_tESG_Li256ELb1ELb1ELb0ELb1EEENS1_36VarlenDynamicPersistentTileSchedulerILi128ELi160ELi256ELi128ELb0ELb1ELb1ELb1ELb1ELb1EEEEEEEEEvNT_6ParamsE --------------------------
	.section	.nv.constant0._ZN7cutlass13device_kernelIN5flash11enable_sm90INS1_16FlashAttnFwdSm90INS1_25CollectiveMainloopFwdSm90ILi2EN4cute5tupleIJNS5_1CILi1EEES8_S8_EEENS6_IJNS7_ILi128EEENS7_ILi160EEENS7_ILi192EEEEEELi128ENS_12float_e4m3_tEfNS_4arch4Sm90ELb1ELb0ELb1ELb1ELb0ELb0ELb0ELb1ELb1ELb1ELb0ELb0EEENS1_21CollectiveEpilogueFwdINS6_IJSA_SA_SB_EEES9_NS_10bfloat16_tESG_Li256ELb1ELb1ELb0ELb1EEENS1_36VarlenDynamicPersistentTileSchedulerILi128ELi160ELi256ELi128ELb0ELb1ELb1ELb1ELb1ELb1EEEEEEEEEvNT_6ParamsE,"a",@progbits
	.sectionflags	@""
	.align	4
.nv.constant0._ZN7cutlass13device_kernelIN5flash11enable_sm90INS1_16FlashAttnFwdSm90INS1_25CollectiveMainloopFwdSm90ILi2EN4cute5tupleIJNS5_1CILi1EEES8_S8_EEENS6_IJNS7_ILi128EEENS7_ILi160EEENS7_ILi192EEEEEELi128ENS_12float_e4m3_tEfNS_4arch4Sm90ELb1ELb0ELb1ELb1ELb0ELb0ELb0ELb1ELb1ELb1ELb0ELb0EEENS1_21CollectiveEpilogueFwdINS6_IJSA_SA_SB_EEES9_NS_10bfloat16_tESG_Li256ELb1ELb1ELb0ELb1EEENS1_36VarlenDynamicPersistentTileSchedulerILi128ELi160ELi256ELi128ELb0ELb1ELb1ELb1ELb1ELb1EEEEEEEEEvNT_6ParamsE:
	.zero		3584


//--------------------- .nv.constant0._ZN7cutlass13device_kernelIN5flash11enable_sm90INS1_16FlashAttnFwdSm90INS1_25CollectiveMainloopFwdSm90ILi2EN4cute5tupleIJNS5_1CILi1EEES8_S8_EEENS6_IJNS7_ILi128EEENS7_ILi160EEENS7_ILi192EEEEEELi128ENS_12float_e4m3_tEfNS_4arch4Sm90ELb1ELb0ELb1ELb1ELb0ELb1ELb0ELb1ELb1ELb1ELb0ELb0EEENS1_21CollectiveEpilogueFwdINS6_IJSA_SA_SB_EEES9_NS_10bfloat16_tESG_Li256ELb1ELb1ELb0ELb1EEENS1_36VarlenDynamicPersistentTileSchedulerILi128ELi160ELi256ELi128ELb0ELb1ELb1ELb1ELb1ELb1EEEEEEEEEvNT_6ParamsE --------------------------
	.section	.nv.constant0._ZN7cutlass13device_kernelIN5flash11enable_sm90INS1_16FlashAttnFwdSm90INS1_25CollectiveMainloopFwdSm90ILi2EN4cute5tupleIJNS5_1CILi1EEES8_S8_EEENS6_IJNS7_ILi128EEENS7_ILi160EEENS7_ILi192EEEEEELi128ENS_12float_e4m3_tEfNS_4arch4Sm90ELb1ELb0ELb1ELb1ELb0ELb1ELb0ELb1ELb1ELb1ELb0ELb0EEENS1_21CollectiveEpilogueFwdINS6_IJSA_SA_SB_EEES9_NS_10bfloat16_tESG_Li256ELb1ELb1ELb0ELb1EEENS1_36VarlenDynamicPersistentTileSchedulerILi128ELi160ELi256ELi128ELb0ELb1ELb1ELb1ELb1ELb1EEEEEEEEEvNT_6ParamsE,"a",@progbits
	.sectionflags	@""
	.align	4
.nv.constant0._ZN7cutlass13device_kernelIN5flash11enable_sm90INS1_16FlashAttnFwdSm90INS1_25CollectiveMainloopFwdSm90ILi2EN4cute5tupleIJNS5_1CILi1EEES8_S8_EEENS6_IJNS7_ILi128EEENS7_ILi160EEENS7_ILi192EEEEEELi128ENS_12float_e4m3_tEfNS_4arch4Sm90ELb1ELb0ELb1ELb1ELb0ELb1ELb0ELb1ELb1ELb1ELb0ELb0EEENS1_21CollectiveEpilogueFwdINS6_IJSA_SA_SB_EEES9_NS_10bfloat16_tESG_Li256ELb1ELb1ELb0ELb1EEENS1_36VarlenDynamicPersistentTileSchedulerILi128ELi160ELi256ELi128ELb0ELb1ELb1ELb1ELb1ELb1EEEEEEEEEvNT_6ParamsE:
	.zero		3584


//--------------------- SYMBOLS --------------------------

	.type		.nv.reservedSmem.offset0,@object
	.size		.nv.reservedSmem.offset0,0x4
